	.target	sm_90a

	.elftype	@"ET_EXEC"


//--------------------- .note.nv.tkinfo           --------------------------
	.section	.note.nv.tkinfo,"",@"SHT_NOTE"
	.sectionflags	@"SHF_NOTE_NV_TKINFO"
	.tkinfo
        /*0018*/ 	.word	0x00000002
        /*0030*/ 	.string	""
        /*0030*/ 	.string	"ptxas"
        /*0030*/ 	.string	"Cuda compilation tools, release 13.0, V13.0.88"
        /*0030*/ 	.string	"Build cuda_13.0.r13.0/compiler.36424714_0"
        /*0030*/ 	.string	"-arch sm_90a -m 64 "



//--------------------- .note.nv.cuinfo           --------------------------
	.section	.note.nv.cuinfo,"",@"SHT_NOTE"
	.sectionflags	@"SHF_NOTE_NV_CUINFO"
        /*0018*/ 	.short	0x0002
        /*001a*/ 	.short	0x005a
        /*001c*/ 	.short	0x0082
	.zero		2


//--------------------- .nv.info                  --------------------------
	.section	.nv.info,"",@"SHT_CUDA_INFO"
	.align	4


	//----- nvinfo : EIATTR_REGCOUNT
	.align		4
        /*0000*/ 	.byte	0x04, 0x2f
        /*0002*/ 	.short	(.L_12 - .L_11)
	.align		4
.L_11:
        /*0004*/ 	.word	index@(_ZN7cutlass13device_kernelINS_4conv6kernel13ConvUniversalINS1_16ConvProblemShapeILNS1_8OperatorE0ELi3EEENS1_10collective14CollectiveConvINS1_46MainloopSm90TmaGmmaWarpSpecializedImplicitGemmILS5_0ELi4ELi3EN4cute5tupleIJNSA_1CILi2EEENSC_ILi1EEESE_EEENS1_36KernelImplicitTmaWarpSpecializedSm90ELi1EEENSB_IJNSC_ILi128EEENSC_ILi64EEENSB_IJSJ_EEEEEENS_10tfloat32_tESM_NSA_8TiledMMAINSA_8MMA_AtomIJNSA_4SM904GMMA29MMA_64x64x8_F32TF32TF32_SS_TNILNSQ_7ScaleInE1ELSS_1EEEEEENSA_6LayoutINSB_IJSE_SE_SE_EEENSB_IJNSC_ILi0EEESX_SX_EEEEENSB_IJNSA_10UnderscoreES10_S10_EEEEENS7_6detail26Sm90ImplicitGemmTileTraitsINSA_20SM90_TMA_LOAD_IM2COLENSA_14ComposedLayoutINSA_7SwizzleILi3ELi4ELi3EEENSA_18smem_ptr_flag_bitsILi32EEENSV_INSB_IJNSB_IJNSC_ILi8EEENSC_ILi16EEEEEENSB_IJNSC_ILi32EEESD_EEENSB_IJSE_NSC_ILi4EEEEEEEEENSB_IJNSB_IJS1E_NSC_ILi512EEEEEENSB_IJSE_NSC_ILi256EEEEEENSB_IJSX_NSC_ILi8192EEEEEEEEEEEEEvEENS14_INSA_23SM90_TMA_LOAD_MULTICASTENS16_IS18_S1A_NSV_INSB_IJNSB_IJS1B_S1B_EEES1F_S1H_EEENSB_IJS1K_S1M_NSB_IJSX_NSC_ILi4096EEEEEEEEEEEEEvEEEENS_8epilogue10collective6detail29Sm90TmaWarpSpecializedAdapterINS24_15DefaultEpilogueISM_NSB_IJNSB_IJllllEEESE_SX_EEES29_NS23_6thread17LinearCombinationISM_Li1EffLNS2A_9ScaleType4KindE0ELNS_15FloatRoundStyleE2ESM_EENS_4gemm15EpilogueDefaultEEEEEvvEEEEvNT_6ParamsE)
        /*0008*/ 	.word	0x0000005c


	//----- nvinfo : EIATTR_FRAME_SIZE
	.align		4
.L_12:
        /*000c*/ 	.byte	0x04, 0x11
        /*000e*/ 	.short	(.L_14 - .L_13)
	.align		4
.L_13:
        /*0010*/ 	.word	index@(_ZN7cutlass13device_kernelINS_4conv6kernel13ConvUniversalINS1_16ConvProblemShapeILNS1_8OperatorE0ELi3EEENS1_10collective14CollectiveConvINS1_46MainloopSm90TmaGmmaWarpSpecializedImplicitGemmILS5_0ELi4ELi3EN4cute5tupleIJNSA_1CILi2EEENSC_ILi1EEESE_EEENS1_36KernelImplicitTmaWarpSpecializedSm90ELi1EEENSB_IJNSC_ILi128EEENSC_ILi64EEENSB_IJSJ_EEEEEENS_10tfloat32_tESM_NSA_8TiledMMAINSA_8MMA_AtomIJNSA_4SM904GMMA29MMA_64x64x8_F32TF32TF32_SS_TNILNSQ_7ScaleInE1ELSS_1EEEEEENSA_6LayoutINSB_IJSE_SE_SE_EEENSB_IJNSC_ILi0EEESX_SX_EEEEENSB_IJNSA_10UnderscoreES10_S10_EEEEENS7_6detail26Sm90ImplicitGemmTileTraitsINSA_20SM90_TMA_LOAD_IM2COLENSA_14ComposedLayoutINSA_7SwizzleILi3ELi4ELi3EEENSA_18smem_ptr_flag_bitsILi32EEENSV_INSB_IJNSB_IJNSC_ILi8EEENSC_ILi16EEEEEENSB_IJNSC_ILi32EEESD_EEENSB_IJSE_NSC_ILi4EEEEEEEEENSB_IJNSB_IJS1E_NSC_ILi512EEEEEENSB_IJSE_NSC_ILi256EEEEEENSB_IJSX_NSC_ILi8192EEEEEEEEEEEEEvEENS14_INSA_23SM90_TMA_LOAD_MULTICASTENS16_IS18_S1A_NSV_INSB_IJNSB_IJS1B_S1B_EEES1F_S1H_EEENSB_IJS1K_S1M_NSB_IJSX_NSC_ILi4096EEEEEEEEEEEEEvEEEENS_8epilogue10collective6detail29Sm90TmaWarpSpecializedAdapterINS24_15DefaultEpilogueISM_NSB_IJNSB_IJllllEEESE_SX_EEES29_NS23_6thread17LinearCombinationISM_Li1EffLNS2A_9ScaleType4KindE0ELNS_15FloatRoundStyleE2ESM_EENS_4gemm15EpilogueDefaultEEEEEvvEEEEvNT_6ParamsE)
        /*0014*/ 	.word	0x00000000


	//----- nvinfo : EIATTR_MIN_STACK_SIZE
	.align		4
.L_14:
        /*0018*/ 	.byte	0x04, 0x12
        /*001a*/ 	.short	(.L_16 - .L_15)
	.align		4
.L_15:
        /*001c*/ 	.word	index@(_ZN7cutlass13device_kernelINS_4conv6kernel13ConvUniversalINS1_16ConvProblemShapeILNS1_8OperatorE0ELi3EEENS1_10collective14CollectiveConvINS1_46MainloopSm90TmaGmmaWarpSpecializedImplicitGemmILS5_0ELi4ELi3EN4cute5tupleIJNSA_1CILi2EEENSC_ILi1EEESE_EEENS1_36KernelImplicitTmaWarpSpecializedSm90ELi1EEENSB_IJNSC_ILi128EEENSC_ILi64EEENSB_IJSJ_EEEEEENS_10tfloat32_tESM_NSA_8TiledMMAINSA_8MMA_AtomIJNSA_4SM904GMMA29MMA_64x64x8_F32TF32TF32_SS_TNILNSQ_7ScaleInE1ELSS_1EEEEEENSA_6LayoutINSB_IJSE_SE_SE_EEENSB_IJNSC_ILi0EEESX_SX_EEEEENSB_IJNSA_10UnderscoreES10_S10_EEEEENS7_6detail26Sm90ImplicitGemmTileTraitsINSA_20SM90_TMA_LOAD_IM2COLENSA_14ComposedLayoutINSA_7SwizzleILi3ELi4ELi3EEENSA_18smem_ptr_flag_bitsILi32EEENSV_INSB_IJNSB_IJNSC_ILi8EEENSC_ILi16EEEEEENSB_IJNSC_ILi32EEESD_EEENSB_IJSE_NSC_ILi4EEEEEEEEENSB_IJNSB_IJS1E_NSC_ILi512EEEEEENSB_IJSE_NSC_ILi256EEEEEENSB_IJSX_NSC_ILi8192EEEEEEEEEEEEEvEENS14_INSA_23SM90_TMA_LOAD_MULTICASTENS16_IS18_S1A_NSV_INSB_IJNSB_IJS1B_S1B_EEES1F_S1H_EEENSB_IJS1K_S1M_NSB_IJSX_NSC_ILi4096EEEEEEEEEEEEEvEEEENS_8epilogue10collective6detail29Sm90TmaWarpSpecializedAdapterINS24_15DefaultEpilogueISM_NSB_IJNSB_IJllllEEESE_SX_EEES29_NS23_6thread17LinearCombinationISM_Li1EffLNS2A_9ScaleType4KindE0ELNS_15FloatRoundStyleE2ESM_EENS_4gemm15EpilogueDefaultEEEEEvvEEEEvNT_6ParamsE)
        /*0020*/ 	.word	0x00000000
.L_16:


//--------------------- .nv.compat                --------------------------
	.section	.nv.compat,"",@"SHT_CUDA_COMPAT_INFO"
	.align	4
        /*0000*/ 	.byte	0x02, 0x09, 0x01, 0x00, 0x02, 0x02, 0x04, 0x00, 0x02, 0x05, 0x05, 0x00, 0x03, 0x07, 0x01, 0x01
        /*0010*/ 	.byte	0x02, 0x03, 0x01, 0x00, 0x02, 0x06, 0x01, 0x00, 0x04, 0x0b, 0x08, 0x00, 0x00, 0x00, 0x00, 0x00
        /*0020*/ 	.byte	0x00, 0x00, 0x00, 0x00


//--------------------- .nv.info._ZN7cutlass13device_kernelINS_4conv6kernel13ConvUniversalINS1_16ConvProblemShapeILNS1_8OperatorE0ELi3EEENS1_10collective14CollectiveConvINS1_46MainloopSm90TmaGmmaWarpSpecializedImplicitGemmILS5_0ELi4ELi3EN4cute5tupleIJNSA_1CILi2EEENSC_ILi1EEESE_EEENS1_36KernelImplicitTmaWarpSpecializedSm90ELi1EEENSB_IJNSC_ILi128EEENSC_ILi64EEENSB_IJSJ_EEEEEENS_10tfloat32_tESM_NSA_8TiledMMAINSA_8MMA_AtomIJNSA_4SM904GMMA29MMA_64x64x8_F32TF32TF32_SS_TNILNSQ_7ScaleInE1ELSS_1EEEEEENSA_6LayoutINSB_IJSE_SE_SE_EEENSB_IJNSC_ILi0EEESX_SX_EEEEENSB_IJNSA_10UnderscoreES10_S10_EEEEENS7_6detail26Sm90ImplicitGemmTileTraitsINSA_20SM90_TMA_LOAD_IM2COLENSA_14ComposedLayoutINSA_7SwizzleILi3ELi4ELi3EEENSA_18smem_ptr_flag_bitsILi32EEENSV_INSB_IJNSB_IJNSC_ILi8EEENSC_ILi16EEEEEENSB_IJNSC_ILi32EEESD_EEENSB_IJSE_NSC_ILi4EEEEEEEEENSB_IJNSB_IJS1E_NSC_ILi512EEEEEENSB_IJSE_NSC_ILi256EEEEEENSB_IJSX_NSC_ILi8192EEEEEEEEEEEEEvEENS14_INSA_23SM90_TMA_LOAD_MULTICASTENS16_IS18_S1A_NSV_INSB_IJNSB_IJS1B_S1B_EEES1F_S1H_EEENSB_IJS1K_S1M_NSB_IJSX_NSC_ILi4096EEEEEEEEEEEEEvEEEENS_8epilogue10collective6detail29Sm90TmaWarpSpecializedAdapterINS24_15DefaultEpilogueISM_NSB_IJNSB_IJllllEEESE_SX_EEES29_NS23_6thread17LinearCombinationISM_Li1EffLNS2A_9ScaleType4KindE0ELNS_15FloatRoundStyleE2ESM_EENS_4gemm15EpilogueDefaultEEEEEvvEEEEvNT_6ParamsE --------------------------
	.section	.nv.info._ZN7cutlass13device_kernelINS_4conv6kernel13ConvUniversalINS1_16ConvProblemShapeILNS1_8OperatorE0ELi3EEENS1_10collective14CollectiveConvINS1_46MainloopSm90TmaGmmaWarpSpecializedImplicitGemmILS5_0ELi4ELi3EN4cute5tupleIJNSA_1CILi2EEENSC_ILi1EEESE_EEENS1_36KernelImplicitTmaWarpSpecializedSm90ELi1EEENSB_IJNSC_ILi128EEENSC_ILi64EEENSB_IJSJ_EEEEEENS_10tfloat32_tESM_NSA_8TiledMMAINSA_8MMA_AtomIJNSA_4SM904GMMA29MMA_64x64x8_F32TF32TF32_SS_TNILNSQ_7ScaleInE1ELSS_1EEEEEENSA_6LayoutINSB_IJSE_SE_SE_EEENSB_IJNSC_ILi0EEESX_SX_EEEEENSB_IJNSA_10UnderscoreES10_S10_EEEEENS7_6detail26Sm90ImplicitGemmTileTraitsINSA_20SM90_TMA_LOAD_IM2COLENSA_14ComposedLayoutINSA_7SwizzleILi3ELi4ELi3EEENSA_18smem_ptr_flag_bitsILi32EEENSV_INSB_IJNSB_IJNSC_ILi8EEENSC_ILi16EEEEEENSB_IJNSC_ILi32EEESD_EEENSB_IJSE_NSC_ILi4EEEEEEEEENSB_IJNSB_IJS1E_NSC_ILi512EEEEEENSB_IJSE_NSC_ILi256EEEEEENSB_IJSX_NSC_ILi8192EEEEEEEEEEEEEvEENS14_INSA_23SM90_TMA_LOAD_MULTICASTENS16_IS18_S1A_NSV_INSB_IJNSB_IJS1B_S1B_EEES1F_S1H_EEENSB_IJS1K_S1M_NSB_IJSX_NSC_ILi4096EEEEEEEEEEEEEvEEEENS_8epilogue10collective6detail29Sm90TmaWarpSpecializedAdapterINS24_15DefaultEpilogueISM_NSB_IJNSB_IJllllEEESE_SX_EEES29_NS23_6thread17LinearCombinationISM_Li1EffLNS2A_9ScaleType4KindE0ELNS_15FloatRoundStyleE2ESM_EENS_4gemm15EpilogueDefaultEEEEEvvEEEEvNT_6ParamsE,"",@"SHT_CUDA_INFO"
	.sectionflags	@""
	.align	4


	//----- nvinfo : EIATTR_CUDA_API_VERSION
	.align		4
        /*0000*/ 	.byte	0x04, 0x37
        /*0002*/ 	.short	(.L_18 - .L_17)
.L_17:
        /*0004*/ 	.word	0x00000082


	//----- nvinfo : EIATTR_KPARAM_INFO
	.align		4
.L_18:
        /*0008*/ 	.byte	0x04, 0x17
        /*000a*/ 	.short	(.L_20 - .L_19)
.L_19:
        /*000c*/ 	.word	0x00000000
        /*0010*/ 	.short	0x0000
        /*0012*/ 	.short	0x0070
        /*0014*/ 	.byte	0x00, 0xf0, 0x01, 0x10


	//----- nvinfo : EIATTR_SPARSE_MMA_MASK
	.align		4
.L_20:
        /*0018*/ 	.byte	0x03, 0x50
        /*001a*/ 	.short	0x0000


	//----- nvinfo : EIATTR_MAXREG_COUNT
	.align		4
        /*001c*/ 	.byte	0x03, 0x1b
        /*001e*/ 	.short	0x00ff


	//----- nvinfo : EIATTR_NUM_BARRIERS
	.align		4
        /*0020*/ 	.byte	0x02, 0x4c
        /*0022*/ 	.byte	0x01
	.zero		1


	//----- nvinfo : EIATTR_MERCURY_ISA_VERSION
	.align		4
        /*0024*/ 	.byte	0x03, 0x5f
        /*0026*/ 	.short	0x0101


	//----- nvinfo : EIATTR_COOP_GROUP_MASK_REGIDS
	.align		4
        /*0028*/ 	.byte	0x04, 0x29
        /*002a*/ 	.short	(.L_22 - .L_21)


	//   ....[0]....
.L_21:
        /*002c*/ 	.word	0xffffffff


	//   ....[1]....
        /*0030*/ 	.word	0xffffffff


	//   ....[2]....
        /*0034*/ 	.word	0xffffffff


	//   ....[3]....
        /*0038*/ 	.word	0xffffffff


	//----- nvinfo : EIATTR_COOP_GROUP_INSTR_OFFSETS
	.align		4
.L_22:
        /*003c*/ 	.byte	0x04, 0x28
        /*003e*/ 	.short	(.L_24 - .L_23)


	//   ....[0]....
.L_23:
        /*0040*/ 	.word	0x00000070


	//   ....[1]....
        /*0044*/ 	.word	0x00000080


	//   ....[2]....
        /*0048*/ 	.word	0x00000140


	//   ....[3]....
        /*004c*/ 	.word	0x000006a0


	//----- nvinfo : EIATTR_MBARRIER_INSTR_OFFSETS
	.align		4
.L_24:
        /*0050*/ 	.byte	0x04, 0x39
        /*0052*/ 	.short	(.L_26 - .L_25)


	//   ....[0]....
.L_25:
        /*0054*/ 	.word	0x000002f0
        /*0058*/ 	.word	0x000000ff
        /*005c*/ 	.word	0x00030000
        /*0060*/ 	.short	0x0100
        /*0062*/ 	.byte	0x08
	.zero		1


	//   ....[1]....
        /*0064*/ 	.word	0x00000300
        /*0068*/ 	.word	0x000000ff
        /*006c*/ 	.word	0x00030020
        /*0070*/ 	.short	0x0100
        /*0072*/ 	.byte	0x08
	.zero		1


	//   ....[2]....
        /*0074*/ 	.word	0x00000310
        /*0078*/ 	.word	0x000000ff
        /*007c*/ 	.word	0x00030008
        /*0080*/ 	.short	0x0100
        /*0082*/ 	.byte	0x08
	.zero		1


	//   ....[3]....
        /*0084*/ 	.word	0x00000320
        /*0088*/ 	.word	0x000000ff
        /*008c*/ 	.word	0x00030028
        /*0090*/ 	.short	0x0100
        /*0092*/ 	.byte	0x08
	.zero		1


	//   ....[4]....
        /*0094*/ 	.word	0x00000330
        /*0098*/ 	.word	0x000000ff
        /*009c*/ 	.word	0x00030010
        /*00a0*/ 	.short	0x0100
        /*00a2*/ 	.byte	0x08
	.zero		1


	//   ....[5]....
        /*00a4*/ 	.word	0x00000340
        /*00a8*/ 	.word	0x000000ff
        /*00ac*/ 	.word	0x00030030
        /*00b0*/ 	.short	0x0100
        /*00b2*/ 	.byte	0x08
	.zero		1


	//   ....[6]....
        /*00b4*/ 	.word	0x00000350
        /*00b8*/ 	.word	0x000000ff
        /*00bc*/ 	.word	0x00030018
        /*00c0*/ 	.short	0x0100
        /*00c2*/ 	.byte	0x08
	.zero		1


	//   ....[7]....
        /*00c4*/ 	.word	0x00000360
        /*00c8*/ 	.word	0x000000ff
        /*00cc*/ 	.word	0x00030038
        /*00d0*/ 	.short	0x0100
        /*00d2*/ 	.byte	0x08
	.zero		1


	//   ....[8]....
        /*00d4*/ 	.word	0x00000d20
        /*00d8*/ 	.word	0x00000007
        /*00dc*/ 	.word	0x00030000
        /*00e0*/ 	.short	0x010a
        /*00e2*/ 	.byte	0x3f
	.zero		1


	//   ....[9]....
        /*00e4*/ 	.word	0x00001420
        /*00e8*/ 	.word	0x00000009
        /*00ec*/ 	.word	0x00030000
        /*00f0*/ 	.short	0x010a
        /*00f2*/ 	.byte	0x3f
	.zero		1


	//   ....[10]....
        /*00f4*/ 	.word	0x00001980
        /*00f8*/ 	.word	0x00000008
        /*00fc*/ 	.word	0x00000000
        /*0100*/ 	.short	0x0101
        /*0102*/ 	.byte	0x3f
	.zero		1


	//   ....[11]....
        /*0104*/ 	.word	0x00001b60
        /*0108*/ 	.word	0x00000006
        /*010c*/ 	.word	0x00000000
        /*0110*/ 	.short	0x0101
        /*0112*/ 	.byte	0x3f
	.zero		1


	//   ....[12]....
        /*0114*/ 	.word	0x000068e0
        /*0118*/ 	.word	0x00000007
        /*011c*/ 	.word	0x00030020
        /*0120*/ 	.short	0x010a
        /*0122*/ 	.byte	0x3f
	.zero		1


	//   ....[13]....
        /*0124*/ 	.word	0x0000b270
        /*0128*/ 	.word	0x00000003
        /*012c*/ 	.word	0x00000000
        /*0130*/ 	.short	0x010a
        /*0132*/ 	.byte	0x3f
	.zero		1


	//   ....[14]....
        /*0134*/ 	.word	0x0000b320
        /*0138*/ 	.word	0x00000002
        /*013c*/ 	.word	0x00000000
        /*0140*/ 	.short	0x010a
        /*0142*/ 	.byte	0x3f
	.zero		1


	//   ....[15]....
        /*0144*/ 	.word	0x0000b3d0
        /*0148*/ 	.word	0x00000002
        /*014c*/ 	.word	0x00000000
        /*0150*/ 	.short	0x010a
        /*0152*/ 	.byte	0x3f
	.zero		1


	//   ....[16]....
        /*0154*/ 	.word	0x0000b480
        /*0158*/ 	.word	0x00000005
        /*015c*/ 	.word	0x00000000
        /*0160*/ 	.short	0x010a
        /*0162*/ 	.byte	0x3f
	.zero		1


	//----- nvinfo : EIATTR_NUM_MBARRIERS
	.align		4
.L_26:
        /*0164*/ 	.byte	0x03, 0x38
        /*0166*/ 	.short	0x0008


	//----- nvinfo : EIATTR_EXIT_INSTR_OFFSETS
	.align		4
        /*0168*/ 	.byte	0x04, 0x1c
        /*016a*/ 	.short	(.L_28 - .L_27)


	//   ....[0]....
.L_27:
        /*016c*/ 	.word	0x00000a50


	//   ....[1]....
        /*0170*/ 	.word	0x00001cc0


	//   ....[2]....
        /*0174*/ 	.word	0x00004ee0


	//   ....[3]....
        /*0178*/ 	.word	0x00004f10


	//   ....[4]....
        /*017c*/ 	.word	0x00006570


	//   ....[5]....
        /*0180*/ 	.word	0x000065a0


	//   ....[6]....
        /*0184*/ 	.word	0x000065c0


	//   ....[7]....
        /*0188*/ 	.word	0x0000b180


	//   ....[8]....
        /*018c*/ 	.word	0x0000b4b0


	//----- nvinfo : EIATTR_MAX_THREADS
	.align		4
.L_28:
        /*0190*/ 	.byte	0x04, 0x05
        /*0192*/ 	.short	(.L_30 - .L_29)
.L_29:
        /*0194*/ 	.word	0x00000100
        /*0198*/ 	.word	0x00000001
        /*019c*/ 	.word	0x00000001


	//----- nvinfo : EIATTR_CRS_STACK_SIZE
	.align		4
.L_30:
        /*01a0*/ 	.byte	0x04, 0x1e
        /*01a2*/ 	.short	(.L_32 - .L_31)
.L_31:
        /*01a4*/ 	.word	0x00000000


	//----- nvinfo : EIATTR_CBANK_PARAM_SIZE
	.align		4
.L_32:
        /*01a8*/ 	.byte	0x03, 0x19
        /*01aa*/ 	.short	0x0470


	//----- nvinfo : EIATTR_PARAM_CBANK
	.align		4
        /*01ac*/ 	.byte	0x04, 0x0a
        /*01ae*/ 	.short	(.L_34 - .L_33)
	.align		4
.L_33:
        /*01b0*/ 	.word	index@(.nv.constant0._ZN7cutlass13device_kernelINS_4conv6kernel13ConvUniversalINS1_16ConvProblemShapeILNS1_8OperatorE0ELi3EEENS1_10collective14CollectiveConvINS1_46MainloopSm90TmaGmmaWarpSpecializedImplicitGemmILS5_0ELi4ELi3EN4cute5tupleIJNSA_1CILi2EEENSC_ILi1EEESE_EEENS1_36KernelImplicitTmaWarpSpecializedSm90ELi1EEENSB_IJNSC_ILi128EEENSC_ILi64EEENSB_IJSJ_EEEEEENS_10tfloat32_tESM_NSA_8TiledMMAINSA_8MMA_AtomIJNSA_4SM904GMMA29MMA_64x64x8_F32TF32TF32_SS_TNILNSQ_7ScaleInE1ELSS_1EEEEEENSA_6LayoutINSB_IJSE_SE_SE_EEENSB_IJNSC_ILi0EEESX_SX_EEEEENSB_IJNSA_10UnderscoreES10_S10_EEEEENS7_6detail26Sm90ImplicitGemmTileTraitsINSA_20SM90_TMA_LOAD_IM2COLENSA_14ComposedLayoutINSA_7SwizzleILi3ELi4ELi3EEENSA_18smem_ptr_flag_bitsILi32EEENSV_INSB_IJNSB_IJNSC_ILi8EEENSC_ILi16EEEEEENSB_IJNSC_ILi32EEESD_EEENSB_IJSE_NSC_ILi4EEEEEEEEENSB_IJNSB_IJS1E_NSC_ILi512EEEEEENSB_IJSE_NSC_ILi256EEEEEENSB_IJSX_NSC_ILi8192EEEEEEEEEEEEEvEENS14_INSA_23SM90_TMA_LOAD_MULTICASTENS16_IS18_S1A_NSV_INSB_IJNSB_IJS1B_S1B_EEES1F_S1H_EEENSB_IJS1K_S1M_NSB_IJSX_NSC_ILi4096EEEEEEEEEEEEEvEEEENS_8epilogue10collective6detail29Sm90TmaWarpSpecializedAdapterINS24_15DefaultEpilogueISM_NSB_IJNSB_IJllllEEESE_SX_EEES29_NS23_6thread17LinearCombinationISM_Li1EffLNS2A_9ScaleType4KindE0ELNS_15FloatRoundStyleE2ESM_EENS_4gemm15EpilogueDefaultEEEEEvvEEEEvNT_6ParamsE)
        /*01b4*/ 	.short	0x0210
        /*01b6*/ 	.short	0x0470


	//----- nvinfo : EIATTR_SW_WAR
	.align		4
.L_34:
        /*01b8*/ 	.byte	0x04, 0x36
        /*01ba*/ 	.short	(.L_36 - .L_35)
.L_35:
        /*01bc*/ 	.word	0x00000008
.L_36:


//--------------------- .nv.callgraph             --------------------------
	.section	.nv.callgraph,"",@"SHT_CUDA_CALLGRAPH"
	.align	4
	.sectionentsize	8
	.align		4
        /*0000*/ 	.word	0x00000000
	.align		4
        /*0004*/ 	.word	0xffffffff
	.align		4
        /*0008*/ 	.word	0x00000000
	.align		4
        /*000c*/ 	.word	0xfffffffe
	.align		4
        /*0010*/ 	.word	0x00000000
	.align		4
        /*0014*/ 	.word	0xfffffffd
	.align		4
        /*0018*/ 	.word	0x00000000
	.align		4
        /*001c*/ 	.word	0xfffffffc


//--------------------- .nv.constant4             --------------------------
	.section	.nv.constant4,"a",@progbits
	.align	8
	.align		8
.nv.constant4:
        /*0000*/ 	.dword	_ZN39_INTERNAL_21f8c1e8_4_k_cu_5969b9c0_29654cuda3std3__45__cpo5beginE
	.align		8
        /*0008*/ 	.dword	_ZN39_INTERNAL_21f8c1e8_4_k_cu_5969b9c0_29654cuda3std3__45__cpo3endE
	.align		8
        /*0010*/ 	.dword	_ZN39_INTERNAL_21f8c1e8_4_k_cu_5969b9c0_29654cuda3std3__45__cpo6cbeginE
	.align		8
        /*0018*/ 	.dword	_ZN39_INTERNAL_21f8c1e8_4_k_cu_5969b9c0_29654cuda3std3__45__cpo4cendE
	.align		8
        /*0020*/ 	.dword	_ZN39_INTERNAL_21f8c1e8_4_k_cu_5969b9c0_29654cuda3std3__441_GLOBAL__N__21f8c1e8_4_k_cu_5969b9c0_29656ignoreE
	.align		8
        /*0028*/ 	.dword	_ZN39_INTERNAL_21f8c1e8_4_k_cu_5969b9c0_29654cuda3std3__419piecewise_constructE
	.align		8
        /*0030*/ 	.dword	_ZN39_INTERNAL_21f8c1e8_4_k_cu_5969b9c0_29654cuda3std3__48in_placeE
	.align		8
        /*0038*/ 	.dword	_ZN39_INTERNAL_21f8c1e8_4_k_cu_5969b9c0_29654cuda3std6ranges3__45__cpo4swapE
	.align		8
        /*0040*/ 	.dword	_ZN39_INTERNAL_21f8c1e8_4_k_cu_5969b9c0_29654cuda3std6ranges3__45__cpo9iter_moveE
	.align		8
        /*0048*/ 	.dword	_ZN39_INTERNAL_21f8c1e8_4_k_cu_5969b9c0_29654cute7productE
	.align		8
        /*0050*/ 	.dword	_ZN39_INTERNAL_21f8c1e8_4_k_cu_5969b9c0_29654cute1_E


//--------------------- .text._ZN7cutlass13device_kernelINS_4conv6kernel13ConvUniversalINS1_16ConvProblemShapeILNS1_8OperatorE0ELi3EEENS1_10collective14CollectiveConvINS1_46MainloopSm90TmaGmmaWarpSpecializedImplicitGemmILS5_0ELi4ELi3EN4cute5tupleIJNSA_1CILi2EEENSC_ILi1EEESE_EEENS1_36KernelImplicitTmaWarpSpecializedSm90ELi1EEENSB_IJNSC_ILi128EEENSC_ILi64EEENSB_IJSJ_EEEEEENS_10tfloat32_tESM_NSA_8TiledMMAINSA_8MMA_AtomIJNSA_4SM904GMMA29MMA_64x64x8_F32TF32TF32_SS_TNILNSQ_7ScaleInE1ELSS_1EEEEEENSA_6LayoutINSB_IJSE_SE_SE_EEENSB_IJNSC_ILi0EEESX_SX_EEEEENSB_IJNSA_10UnderscoreES10_S10_EEEEENS7_6detail26Sm90ImplicitGemmTileTraitsINSA_20SM90_TMA_LOAD_IM2COLENSA_14ComposedLayoutINSA_7SwizzleILi3ELi4ELi3EEENSA_18smem_ptr_flag_bitsILi32EEENSV_INSB_IJNSB_IJNSC_ILi8EEENSC_ILi16EEEEEENSB_IJNSC_ILi32EEESD_EEENSB_IJSE_NSC_ILi4EEEEEEEEENSB_IJNSB_IJS1E_NSC_ILi512EEEEEENSB_IJSE_NSC_ILi256EEEEEENSB_IJSX_NSC_ILi8192EEEEEEEEEEEEEvEENS14_INSA_23SM90_TMA_LOAD_MULTICASTENS16_IS18_S1A_NSV_INSB_IJNSB_IJS1B_S1B_EEES1F_S1H_EEENSB_IJS1K_S1M_NSB_IJSX_NSC_ILi4096EEEEEEEEEEEEEvEEEENS_8epilogue10collective6detail29Sm90TmaWarpSpecializedAdapterINS24_15DefaultEpilogueISM_NSB_IJNSB_IJllllEEESE_SX_EEES29_NS23_6thread17LinearCombinationISM_Li1EffLNS2A_9ScaleType4KindE0ELNS_15FloatRoundStyleE2ESM_EENS_4gemm15EpilogueDefaultEEEEEvvEEEEvNT_6ParamsE --------------------------
	.section	.text._ZN7cutlass13device_kernelINS_4conv6kernel13ConvUniversalINS1_16ConvProblemShapeILNS1_8OperatorE0ELi3EEENS1_10collective14CollectiveConvINS1_46MainloopSm90TmaGmmaWarpSpecializedImplicitGemmILS5_0ELi4ELi3EN4cute5tupleIJNSA_1CILi2EEENSC_ILi1EEESE_EEENS1_36KernelImplicitTmaWarpSpecializedSm90ELi1EEENSB_IJNSC_ILi128EEENSC_ILi64EEENSB_IJSJ_EEEEEENS_10tfloat32_tESM_NSA_8TiledMMAINSA_8MMA_AtomIJNSA_4SM904GMMA29MMA_64x64x8_F32TF32TF32_SS_TNILNSQ_7ScaleInE1ELSS_1EEEEEENSA_6LayoutINSB_IJSE_SE_SE_EEENSB_IJNSC_ILi0EEESX_SX_EEEEENSB_IJNSA_10UnderscoreES10_S10_EEEEENS7_6detail26Sm90ImplicitGemmTileTraitsINSA_20SM90_TMA_LOAD_IM2COLENSA_14ComposedLayoutINSA_7SwizzleILi3ELi4ELi3EEENSA_18smem_ptr_flag_bitsILi32EEENSV_INSB_IJNSB_IJNSC_ILi8EEENSC_ILi16EEEEEENSB_IJNSC_ILi32EEESD_EEENSB_IJSE_NSC_ILi4EEEEEEEEENSB_IJNSB_IJS1E_NSC_ILi512EEEEEENSB_IJSE_NSC_ILi256EEEEEENSB_IJSX_NSC_ILi8192EEEEEEEEEEEEEvEENS14_INSA_23SM90_TMA_LOAD_MULTICASTENS16_IS18_S1A_NSV_INSB_IJNSB_IJS1B_S1B_EEES1F_S1H_EEENSB_IJS1K_S1M_NSB_IJSX_NSC_ILi4096EEEEEEEEEEEEEvEEEENS_8epilogue10collective6detail29Sm90TmaWarpSpecializedAdapterINS24_15DefaultEpilogueISM_NSB_IJNSB_IJllllEEESE_SX_EEES29_NS23_6thread17LinearCombinationISM_Li1EffLNS2A_9ScaleType4KindE0ELNS_15FloatRoundStyleE2ESM_EENS_4gemm15EpilogueDefaultEEEEEvvEEEEvNT_6ParamsE,"ax",@progbits
	.align	128
.text._ZN7cutlass13device_kernelINS_4conv6kernel13ConvUniversalINS1_16ConvProblemShapeILNS1_8OperatorE0ELi3EEENS1_10collective14CollectiveConvINS1_46MainloopSm90TmaGmmaWarpSpecializedImplicitGemmILS5_0ELi4ELi3EN4cute5tupleIJNSA_1CILi2EEENSC_ILi1EEESE_EEENS1_36KernelImplicitTmaWarpSpecializedSm90ELi1EEENSB_IJNSC_ILi128EEENSC_ILi64EEENSB_IJSJ_EEEEEENS_10tfloat32_tESM_NSA_8TiledMMAINSA_8MMA_AtomIJNSA_4SM904GMMA29MMA_64x64x8_F32TF32TF32_SS_TNILNSQ_7ScaleInE1ELSS_1EEEEEENSA_6LayoutINSB_IJSE_SE_SE_EEENSB_IJNSC_ILi0EEESX_SX_EEEEENSB_IJNSA_10UnderscoreES10_S10_EEEEENS7_6detail26Sm90ImplicitGemmTileTraitsINSA_20SM90_TMA_LOAD_IM2COLENSA_14ComposedLayoutINSA_7SwizzleILi3ELi4ELi3EEENSA_18smem_ptr_flag_bitsILi32EEENSV_INSB_IJNSB_IJNSC_ILi8EEENSC_ILi16EEEEEENSB_IJNSC_ILi32EEESD_EEENSB_IJSE_NSC_ILi4EEEEEEEEENSB_IJNSB_IJS1E_NSC_ILi512EEEEEENSB_IJSE_NSC_ILi256EEEEEENSB_IJSX_NSC_ILi8192EEEEEEEEEEEEEvEENS14_INSA_23SM90_TMA_LOAD_MULTICASTENS16_IS18_S1A_NSV_INSB_IJNSB_IJS1B_S1B_EEES1F_S1H_EEENSB_IJS1K_S1M_NSB_IJSX_NSC_ILi4096EEEEEEEEEEEEEvEEEENS_8epilogue10collective6detail29Sm90TmaWarpSpecializedAdapterINS24_15DefaultEpilogueISM_NSB_IJNSB_IJllllEEESE_SX_EEES29_NS23_6thread17LinearCombinationISM_Li1EffLNS2A_9ScaleType4KindE0ELNS_15FloatRoundStyleE2ESM_EENS_4gemm15EpilogueDefaultEEEEEvvEEEEvNT_6ParamsE:
        .type           _ZN7cutlass13device_kernelINS_4conv6kernel13ConvUniversalINS1_16ConvProblemShapeILNS1_8OperatorE0ELi3EEENS1_10collective14CollectiveConvINS1_46MainloopSm90TmaGmmaWarpSpecializedImplicitGemmILS5_0ELi4ELi3EN4cute5tupleIJNSA_1CILi2EEENSC_ILi1EEESE_EEENS1_36KernelImplicitTmaWarpSpecializedSm90ELi1EEENSB_IJNSC_ILi128EEENSC_ILi64EEENSB_IJSJ_EEEEEENS_10tfloat32_tESM_NSA_8TiledMMAINSA_8MMA_AtomIJNSA_4SM904GMMA29MMA_64x64x8_F32TF32TF32_SS_TNILNSQ_7ScaleInE1ELSS_1EEEEEENSA_6LayoutINSB_IJSE_SE_SE_EEENSB_IJNSC_ILi0EEESX_SX_EEEEENSB_IJNSA_10UnderscoreES10_S10_EEEEENS7_6detail26Sm90ImplicitGemmTileTraitsINSA_20SM90_TMA_LOAD_IM2COLENSA_14ComposedLayoutINSA_7SwizzleILi3ELi4ELi3EEENSA_18smem_ptr_flag_bitsILi32EEENSV_INSB_IJNSB_IJNSC_ILi8EEENSC_ILi16EEEEEENSB_IJNSC_ILi32EEESD_EEENSB_IJSE_NSC_ILi4EEEEEEEEENSB_IJNSB_IJS1E_NSC_ILi512EEEEEENSB_IJSE_NSC_ILi256EEEEEENSB_IJSX_NSC_ILi8192EEEEEEEEEEEEEvEENS14_INSA_23SM90_TMA_LOAD_MULTICASTENS16_IS18_S1A_NSV_INSB_IJNSB_IJS1B_S1B_EEES1F_S1H_EEENSB_IJS1K_S1M_NSB_IJSX_NSC_ILi4096EEEEEEEEEEEEEvEEEENS_8epilogue10collective6detail29Sm90TmaWarpSpecializedAdapterINS24_15DefaultEpilogueISM_NSB_IJNSB_IJllllEEESE_SX_EEES29_NS23_6thread17LinearCombinationISM_Li1EffLNS2A_9ScaleType4KindE0ELNS_15FloatRoundStyleE2ESM_EENS_4gemm15EpilogueDefaultEEEEEvvEEEEvNT_6ParamsE,@function
        .size           _ZN7cutlass13device_kernelINS_4conv6kernel13ConvUniversalINS1_16ConvProblemShapeILNS1_8OperatorE0ELi3EEENS1_10collective14CollectiveConvINS1_46MainloopSm90TmaGmmaWarpSpecializedImplicitGemmILS5_0ELi4ELi3EN4cute5tupleIJNSA_1CILi2EEENSC_ILi1EEESE_EEENS1_36KernelImplicitTmaWarpSpecializedSm90ELi1EEENSB_IJNSC_ILi128EEENSC_ILi64EEENSB_IJSJ_EEEEEENS_10tfloat32_tESM_NSA_8TiledMMAINSA_8MMA_AtomIJNSA_4SM904GMMA29MMA_64x64x8_F32TF32TF32_SS_TNILNSQ_7ScaleInE1ELSS_1EEEEEENSA_6LayoutINSB_IJSE_SE_SE_EEENSB_IJNSC_ILi0EEESX_SX_EEEEENSB_IJNSA_10UnderscoreES10_S10_EEEEENS7_6detail26Sm90ImplicitGemmTileTraitsINSA_20SM90_TMA_LOAD_IM2COLENSA_14ComposedLayoutINSA_7SwizzleILi3ELi4ELi3EEENSA_18smem_ptr_flag_bitsILi32EEENSV_INSB_IJNSB_IJNSC_ILi8EEENSC_ILi16EEEEEENSB_IJNSC_ILi32EEESD_EEENSB_IJSE_NSC_ILi4EEEEEEEEENSB_IJNSB_IJS1E_NSC_ILi512EEEEEENSB_IJSE_NSC_ILi256EEEEEENSB_IJSX_NSC_ILi8192EEEEEEEEEEEEEvEENS14_INSA_23SM90_TMA_LOAD_MULTICASTENS16_IS18_S1A_NSV_INSB_IJNSB_IJS1B_S1B_EEES1F_S1H_EEENSB_IJS1K_S1M_NSB_IJSX_NSC_ILi4096EEEEEEEEEEEEEvEEEENS_8epilogue10collective6detail29Sm90TmaWarpSpecializedAdapterINS24_15DefaultEpilogueISM_NSB_IJNSB_IJllllEEESE_SX_EEES29_NS23_6thread17LinearCombinationISM_Li1EffLNS2A_9ScaleType4KindE0ELNS_15FloatRoundStyleE2ESM_EENS_4gemm15EpilogueDefaultEEEEEvvEEEEvNT_6ParamsE,(.L_x_159 - _ZN7cutlass13device_kernelINS_4conv6kernel13ConvUniversalINS1_16ConvProblemShapeILNS1_8OperatorE0ELi3EEENS1_10collective14CollectiveConvINS1_46MainloopSm90TmaGmmaWarpSpecializedImplicitGemmILS5_0ELi4ELi3EN4cute5tupleIJNSA_1CILi2EEENSC_ILi1EEESE_EEENS1_36KernelImplicitTmaWarpSpecializedSm90ELi1EEENSB_IJNSC_ILi128EEENSC_ILi64EEENSB_IJSJ_EEEEEENS_10tfloat32_tESM_NSA_8TiledMMAINSA_8MMA_AtomIJNSA_4SM904GMMA29MMA_64x64x8_F32TF32TF32_SS_TNILNSQ_7ScaleInE1ELSS_1EEEEEENSA_6LayoutINSB_IJSE_SE_SE_EEENSB_IJNSC_ILi0EEESX_SX_EEEEENSB_IJNSA_10UnderscoreES10_S10_EEEEENS7_6detail26Sm90ImplicitGemmTileTraitsINSA_20SM90_TMA_LOAD_IM2COLENSA_14ComposedLayoutINSA_7SwizzleILi3ELi4ELi3EEENSA_18smem_ptr_flag_bitsILi32EEENSV_INSB_IJNSB_IJNSC_ILi8EEENSC_ILi16EEEEEENSB_IJNSC_ILi32EEESD_EEENSB_IJSE_NSC_ILi4EEEEEEEEENSB_IJNSB_IJS1E_NSC_ILi512EEEEEENSB_IJSE_NSC_ILi256EEEEEENSB_IJSX_NSC_ILi8192EEEEEEEEEEEEEvEENS14_INSA_23SM90_TMA_LOAD_MULTICASTENS16_IS18_S1A_NSV_INSB_IJNSB_IJS1B_S1B_EEES1F_S1H_EEENSB_IJS1K_S1M_NSB_IJSX_NSC_ILi4096EEEEEEEEEEEEEvEEEENS_8epilogue10collective6detail29Sm90TmaWarpSpecializedAdapterINS24_15DefaultEpilogueISM_NSB_IJNSB_IJllllEEESE_SX_EEES29_NS23_6thread17LinearCombinationISM_Li1EffLNS2A_9ScaleType4KindE0ELNS_15FloatRoundStyleE2ESM_EENS_4gemm15EpilogueDefaultEEEEEvvEEEEvNT_6ParamsE)
        .other          _ZN7cutlass13device_kernelINS_4conv6kernel13ConvUniversalINS1_16ConvProblemShapeILNS1_8OperatorE0ELi3EEENS1_10collective14CollectiveConvINS1_46MainloopSm90TmaGmmaWarpSpecializedImplicitGemmILS5_0ELi4ELi3EN4cute5tupleIJNSA_1CILi2EEENSC_ILi1EEESE_EEENS1_36KernelImplicitTmaWarpSpecializedSm90ELi1EEENSB_IJNSC_ILi128EEENSC_ILi64EEENSB_IJSJ_EEEEEENS_10tfloat32_tESM_NSA_8TiledMMAINSA_8MMA_AtomIJNSA_4SM904GMMA29MMA_64x64x8_F32TF32TF32_SS_TNILNSQ_7ScaleInE1ELSS_1EEEEEENSA_6LayoutINSB_IJSE_SE_SE_EEENSB_IJNSC_ILi0EEESX_SX_EEEEENSB_IJNSA_10UnderscoreES10_S10_EEEEENS7_6detail26Sm90ImplicitGemmTileTraitsINSA_20SM90_TMA_LOAD_IM2COLENSA_14ComposedLayoutINSA_7SwizzleILi3ELi4ELi3EEENSA_18smem_ptr_flag_bitsILi32EEENSV_INSB_IJNSB_IJNSC_ILi8EEENSC_ILi16EEEEEENSB_IJNSC_ILi32EEESD_EEENSB_IJSE_NSC_ILi4EEEEEEEEENSB_IJNSB_IJS1E_NSC_ILi512EEEEEENSB_IJSE_NSC_ILi256EEEEEENSB_IJSX_NSC_ILi8192EEEEEEEEEEEEEvEENS14_INSA_23SM90_TMA_LOAD_MULTICASTENS16_IS18_S1A_NSV_INSB_IJNSB_IJS1B_S1B_EEES1F_S1H_EEENSB_IJS1K_S1M_NSB_IJSX_NSC_ILi4096EEEEEEEEEEEEEvEEEENS_8epilogue10collective6detail29Sm90TmaWarpSpecializedAdapterINS24_15DefaultEpilogueISM_NSB_IJNSB_IJllllEEESE_SX_EEES29_NS23_6thread17LinearCombinationISM_Li1EffLNS2A_9ScaleType4KindE0ELNS_15FloatRoundStyleE2ESM_EENS_4gemm15EpilogueDefaultEEEEEvvEEEEvNT_6ParamsE,@"STO_CUDA_ENTRY STV_DEFAULT"
_ZN7cutlass13device_kernelINS_4conv6kernel13ConvUniversalINS1_16ConvProblemShapeILNS1_8OperatorE0ELi3EEENS1_10collective14CollectiveConvINS1_46MainloopSm90TmaGmmaWarpSpecializedImplicitGemmILS5_0ELi4ELi3EN4cute5tupleIJNSA_1CILi2EEENSC_ILi1EEESE_EEENS1_36KernelImplicitTmaWarpSpecializedSm90ELi1EEENSB_IJNSC_ILi128EEENSC_ILi64EEENSB_IJSJ_EEEEEENS_10tfloat32_tESM_NSA_8TiledMMAINSA_8MMA_AtomIJNSA_4SM904GMMA29MMA_64x64x8_F32TF32TF32_SS_TNILNSQ_7ScaleInE1ELSS_1EEEEEENSA_6LayoutINSB_IJSE_SE_SE_EEENSB_IJNSC_ILi0EEESX_SX_EEEEENSB_IJNSA_10UnderscoreES10_S10_EEEEENS7_6detail26Sm90ImplicitGemmTileTraitsINSA_20SM90_TMA_LOAD_IM2COLENSA_14ComposedLayoutINSA_7SwizzleILi3ELi4ELi3EEENSA_18smem_ptr_flag_bitsILi32EEENSV_INSB_IJNSB_IJNSC_ILi8EEENSC_ILi16EEEEEENSB_IJNSC_ILi32EEESD_EEENSB_IJSE_NSC_ILi4EEEEEEEEENSB_IJNSB_IJS1E_NSC_ILi512EEEEEENSB_IJSE_NSC_ILi256EEEEEENSB_IJSX_NSC_ILi8192EEEEEEEEEEEEEvEENS14_INSA_23SM90_TMA_LOAD_MULTICASTENS16_IS18_S1A_NSV_INSB_IJNSB_IJS1B_S1B_EEES1F_S1H_EEENSB_IJS1K_S1M_NSB_IJSX_NSC_ILi4096EEEEEEEEEEEEEvEEEENS_8epilogue10collective6detail29Sm90TmaWarpSpecializedAdapterINS24_15DefaultEpilogueISM_NSB_IJNSB_IJllllEEESE_SX_EEES29_NS23_6thread17LinearCombinationISM_Li1EffLNS2A_9ScaleType4KindE0ELNS_15FloatRoundStyleE2ESM_EENS_4gemm15EpilogueDefaultEEEEEvvEEEEvNT_6ParamsE:
[----:B------:R-:W-:Y:S01]  /*0000*/  LDC R1, c[0x0][0x28] ;  /* 0x00000a00ff017b82 */ /* 0x000fe20000000800 */
[----:B------:R-:W0:Y:S01]  /*0010*/  S2R R10, SR_TID.X ;  /* 0x00000000000a7919 */ /* 0x000e220000002100 */
[----:B------:R-:W-:Y:S01]  /*0020*/  ELECT P0, URZ, PT ;  /* 0x00000000003f782f */ /* 0x000fe20003800000 */
[----:B------:R-:W-:Y:S01]  /*0030*/  BSSY B0, `(.L_x_0) ;  /* 0x0000010000007945 */ /* 0x000fe20003800000 */
[----:B------:R-:W1:Y:S01]  /*0040*/  S2R R11, SR_CTAID.X ;  /* 0x00000000000b7919 */ /* 0x000e620000002500 */
[--C-:B0-----:R-:W-:Y:S02]  /*0050*/  SHF.R.U32.HI R0, RZ, 0x5, R10.reuse ;  /* 0x00000005ff007819 */ /* 0x101fe4000001160a */
[----:B------:R-:W-:-:S03]  /*0060*/  SHF.R.U32.HI R3, RZ, 0x7, R10 ;  /* 0x00000007ff037819 */ /* 0x000fc6000001160a */
[----:B------:R-:W0:Y:S04]  /*0070*/  SHFL.IDX PT, R2, R0, RZ, 0x1f ;  /* 0x00001fff00027589 */ /* 0x000e2800000e0000 */
[----:B------:R2:W3:Y:S01]  /*0080*/  SHFL.IDX PT, R9, R3, RZ, 0x1f ;  /* 0x00001fff03097589 */ /* 0x0004e200000e0000 */
[----:B0-----:R-:W-:-:S13]  /*0090*/  ISETP.NE.OR P0, PT, R2, RZ, !P0 ;  /* 0x000000ff0200720c */ /* 0x001fda0004705670 */
[----:B-123--:R-:W-:Y:S05]  /*00a0*/  @P0 BRA `(.L_x_1) ;  /* 0x0000000000200947 */ /* 0x00efea0003800000 */
[----:B------:R-:W-:Y:S02]  /*00b0*/  ULDC.64 UR4, c[0x0][0x198] ;  /* 0x0000660000047ab9 */ /* 0x000fe40000000a00 */
[----:B------:R-:W-:Y:S02]  /*00c0*/  UIADD3 UR6, UP0, UR4, 0xf0, URZ ;  /* 0x000000f004067890 */ /* 0x000fe4000ff1e03f */
[----:B------:R-:W-:Y:S02]  /*00d0*/  UIADD3 UR4, UP1, UR4, 0x270, URZ ;  /* 0x0000027004047890 */ /* 0x000fe4000ff3e03f */
[----:B------:R-:W-:Y:S02]  /*00e0*/  UIADD3.X UR7, URZ, UR5, URZ, UP0, !UPT ;  /* 0x000000053f077290 */ /* 0x000fe400087fe43f */
[----:B------:R-:W-:-:S07]  /*00f0*/  UIADD3.X UR5, URZ, UR5, URZ, UP1, !UPT ;  /* 0x000000053f057290 */ /* 0x000fce0008ffe43f */
[----:B------:R0:W-:Y:S02]  /*0100*/  UTMACCTL.PF [UR6] ;  /* 0x00000000060079b9 */ /* 0x0001e40008040000 */
[----:B------:R0:W-:Y:S02]  /*0110*/  UTMACCTL.PF [UR4] ;  /* 0x00000000040079b9 */ /* 0x0001e40008040000 */
[----:B0-----:R-:W-:Y:S01]  /*0120*/  NOP ;  /* 0x0000000000007918 */ /* 0x001fe20000000000 */
.L_x_1:
[----:B------:R-:W-:Y:S05]  /*0130*/  BSYNC B0 ;  /* 0x0000000000007941 */ /* 0x000fea0003800000 */
.L_x_0:
[----:B------:R-:W0:Y:S01]  /*0140*/  SHFL.IDX PT, R0, R0, RZ, 0x1f ;  /* 0x00001fff00007589 */ /* 0x000e2200000e0000 */
[----:B------:R-:W-:Y:S02]  /*0150*/  SHF.R.S32.HI R3, RZ, 0x1f, R10 ;  /* 0x0000001fff037819 */ /* 0x000fe4000001140a */
[----:B------:R-:W-:Y:S01]  /*0160*/  I2FP.F32.U32 R6, R11 ;  /* 0x0000000b00067245 */ /* 0x000fe20000201000 */
[----:B------:R-:W1:Y:S01]  /*0170*/  S2R R12, SR_CTAID.Y ;  /* 0x00000000000c7919 */ /* 0x000e620000002600 */
[----:B------:R-:W-:-:S04]  /*0180*/  LEA.HI R3, R3, R10, RZ, 0x7 ;  /* 0x0000000a03037211 */ /* 0x000fc800078f38ff */
[----:B------:R-:W-:-:S05]  /*0190*/  LOP3.LUT R3, R3, 0xffffff80, RZ, 0xc0, !PT ;  /* 0xffffff8003037812 */ /* 0x000fca00078ec0ff */
[----:B------:R-:W-:-:S05]  /*01a0*/  IMAD.IADD R16, R10, 0x1, -R3 ;  /* 0x000000010a107824 */ /* 0x000fca00078e0a03 */
[----:B------:R-:W-:-:S04]  /*01b0*/  SHF.R.S32.HI R3, RZ, 0x1f, R16 ;  /* 0x0000001fff037819 */ /* 0x000fc80000011410 */
[----:B------:R-:W-:Y:S02]  /*01c0*/  LEA.HI R3, R3, R16, RZ, 0x3 ;  /* 0x0000001003037211 */ /* 0x000fe400078f18ff */
[----:B0-----:R-:W-:Y:S02]  /*01d0*/  ISETP.NE.AND P0, PT, R0, RZ, PT ;  /* 0x000000ff0000720c */ /* 0x001fe40003f05270 */
[--C-:B------:R-:W-:Y:S02]  /*01e0*/  SHF.R.S32.HI R4, RZ, 0x3, R3.reuse ;  /* 0x00000003ff047819 */ /* 0x100fe40000011403 */
[----:B------:R-:W-:Y:S02]  /*01f0*/  SHF.R.S32.HI R3, RZ, 0x1f, R3 ;  /* 0x0000001fff037819 */ /* 0x000fe40000011403 */
[----:B------:R-:W-:-:S07]  /*0200*/  SHF.R.S32.HI R5, RZ, 0x1f, R0 ;  /* 0x0000001fff057819 */ /* 0x000fce0000011400 */
[----:B-1----:R-:W-:Y:S05]  /*0210*/  @P0 BRA `(.L_x_2) ;  /* 0x0000000000580947 */ /* 0x002fea0003800000 */
[----:B------:R-:W0:Y:S01]  /*0220*/  S2UR UR8, SR_CgaCtaId ;  /* 0x00000000000879c3 */ /* 0x000e220000008800 */
[----:B------:R-:W-:Y:S01]  /*0230*/  UMOV UR4, 0x400 ;  /* 0x0000040000047882 */ /* 0x000fe20000000000 */
[----:B------:R-:W-:Y:S01]  /*0240*/  UMOV UR5, 0x1 ;  /* 0x0000000100057882 */ /* 0x000fe20000000000 */
[----:B------:R-:W-:Y:S01]  /*0250*/  UMOV UR6, 0x2 ;  /* 0x0000000200067882 */ /* 0x000fe20000000000 */
[----:B------:R-:W-:Y:S01]  /*0260*/  ELECT P0, URZ, PT ;  /* 0x00000000003f782f */ /* 0x000fe20003800000 */
[----:B------:R-:W-:-:S04]  /*0270*/  UIADD3 UR6, -UR6, 0x100000, URZ ;  /* 0x0010000006067890 */ /* 0x000fc8000fffe13f */
[----:B------:R-:W-:Y:S02]  /*0280*/  USHF.L.U32 UR7, UR6, 0xb, URZ ;  /* 0x0000000b06077899 */ /* 0x000fe4000800063f */
[----:B------:R-:W-:Y:S02]  /*0290*/  USHF.L.U32 UR6, UR6, 0x1, URZ ;  /* 0x0000000106067899 */ /* 0x000fe4000800063f */
[----:B0-----:R-:W-:Y:S02]  /*02a0*/  ULEA UR8, UR8, UR4, 0x18 ;  /* 0x0000000408087291 */ /* 0x001fe4000f8ec03f */
[----:B------:R-:W-:-:S04]  /*02b0*/  UIADD3 UR4, -UR5, 0x100000, URZ ;  /* 0x0010000005047890 */ /* 0x000fc8000fffe13f */
[----:B------:R-:W-:Y:S02]  /*02c0*/  USHF.L.U32 UR5, UR4, 0xb, URZ ;  /* 0x0000000b04057899 */ /* 0x000fe4000800063f */
[----:B------:R-:W-:Y:S01]  /*02d0*/  USHF.L.U32 UR4, UR4, 0x1, URZ ;  /* 0x0000000104047899 */ /* 0x000fe2000800063f */
[----:B------:R-:W0:Y:S11]  /*02e0*/  FENCE.VIEW.ASYNC.S ;  /* 0x00000000000073c6 */ /* 0x000e360000000000 */
[----:B0-----:R0:W1:Y:S01]  /*02f0*/  SYNCS.EXCH.64 URZ, [UR8+0x30000], UR4 ;  /* 0x03000004083f75b2 */ /* 0x0010620008000100 */
[----:B------:R0:W2:Y:S01]  /*0300*/  SYNCS.EXCH.64 URZ, [UR8+0x30020], UR6 ;  /* 0x03002006083f75b2 */ /* 0x0000a20008000100 */
[----:B------:R0:W3:Y:S01]  /*0310*/  SYNCS.EXCH.64 URZ, [UR8+0x30008], UR4 ;  /* 0x03000804083f75b2 */ /* 0x0000e20008000100 */
[----:B------:R0:W4:Y:S01]  /*0320*/  SYNCS.EXCH.64 URZ, [UR8+0x30028], UR6 ;  /* 0x03002806083f75b2 */ /* 0x0001220008000100 */
[----:B------:R0:W0:Y:S01]  /*0330*/  SYNCS.EXCH.64 URZ, [UR8+0x30010], UR4 ;  /* 0x03001004083f75b2 */ /* 0x0000220008000100 */
[----:B------:R0:W0:Y:S01]  /*0340*/  SYNCS.EXCH.64 URZ, [UR8+0x30030], UR6 ;  /* 0x03003006083f75b2 */ /* 0x0000220008000100 */
[----:B------:R0:W0:Y:S01]  /*0350*/  SYNCS.EXCH.64 URZ, [UR8+0x30018], UR4 ;  /* 0x03001804083f75b2 */ /* 0x0000220008000100 */
[----:B------:R0:W0:Y:S01]  /*0360*/  SYNCS.EXCH.64 URZ, [UR8+0x30038], UR6 ;  /* 0x03003806083f75b2 */ /* 0x0000220008000100 */
[----:B------:R-:W-:Y:S01]  /*0370*/  NOP ;  /* 0x0000000000007918 */ /* 0x000fe20000000000 */
.L_x_2:
[----:B0-----:R-:W-:Y:S01]  /*0380*/  ULDC UR4, c[0x0][0x150] ;  /* 0x0000540000047ab9 */ /* 0x001fe20000000800 */
[----:B------:R-:W-:Y:S01]  /*0390*/  LEA.HI R3, R3, R4, RZ, 0x2 ;  /* 0x0000000403037211 */ /* 0x000fe200078f10ff */
[----:B------:R-:W-:Y:S01]  /*03a0*/  FMUL R6, R6, UR4 ;  /* 0x0000000406067c20 */ /* 0x000fe20008400000 */
[----:B------:R-:W-:Y:S01]  /*03b0*/  LEA.HI R5, R5, R0, RZ, 0x2 ;  /* 0x0000000005057211 */ /* 0x000fe200078f10ff */
[----:B------:R-:W-:Y:S01]  /*03c0*/  ULDC UR4, c[0x0][0x154] ;  /* 0x0000550000047ab9 */ /* 0x000fe20000000800 */
[----:B------:R-:W-:Y:S01]  /*03d0*/  LOP3.LUT R3, R3, 0xfffffffc, RZ, 0xc0, !PT ;  /* 0xfffffffc03037812 */ /* 0x000fe200078ec0ff */
[----:B------:R-:W0:Y:S01]  /*03e0*/  LDC R13, c[0x0][0x140] ;  /* 0x00005000ff0d7b82 */ /* 0x000e220000000800 */
[----:B------:R-:W-:Y:S01]  /*03f0*/  LOP3.LUT R5, R5, 0x3ffffffc, RZ, 0xc0, !PT ;  /* 0x3ffffffc05057812 */ /* 0x000fe200078ec0ff */
[----:B------:R-:W5:Y:S01]  /*0400*/  F2I.U32.TRUNC.NTZ R6, R6 ;  /* 0x0000000600067305 */ /* 0x000f62000020f000 */
[----:B------:R-:W-:Y:S01]  /*0410*/  LOP3.LUT P0, RZ, R16, 0x7, RZ, 0xc0, !PT ;  /* 0x0000000710ff7812 */ /* 0x000fe2000780c0ff */
[----:B------:R-:W-:Y:S01]  /*0420*/  IMAD.IADD R3, R4, 0x1, -R3 ;  /* 0x0000000104037824 */ /* 0x000fe200078e0a03 */
[----:B------:R-:W-:Y:S01]  /*0430*/  ISETP.NE.AND P3, PT, R9, 0x1, PT ;  /* 0x000000010900780c */ /* 0x000fe20003f65270 */
[----:B------:R-:W-:Y:S01]  /*0440*/  IMAD.IADD R0, R0, 0x1, -R5 ;  /* 0x0000000100007824 */ /* 0x000fe200078e0a05 */
[----:B------:R-:W-:Y:S01]  /*0450*/  I2FP.F32.U32 R5, R12 ;  /* 0x0000000c00057245 */ /* 0x000fe20000201000 */
[----:B------:R-:W-:Y:S01]  /*0460*/  NOP ;  /* 0x0000000000007918 */ /* 0x000fe20000000000 */
[----:B------:R-:W-:Y:S01]  /*0470*/  NOP ;  /* 0x0000000000007918 */ /* 0x000fe20000000000 */
[----:B------:R-:W-:-:S02]  /*0480*/  IMAD R4, R0, 0x4, R3 ;  /* 0x0000000400047824 */ /* 0x000fc400078e0203 */
[----:B------:R-:W-:Y:S01]  /*0490*/  FMUL R7, R5, UR4 ;  /* 0x0000000405077c20 */ /* 0x000fe20008400000 */
[----:B------:R-:W-:Y:S01]  /*04a0*/  ULDC UR4, c[0x0][0x144] ;  /* 0x0000510000047ab9 */ /* 0x000fe20000000800 */
[C---:B------:R-:W-:Y:S01]  /*04b0*/  IMAD.SHL.U32 R5, R4.reuse, 0x4, RZ ;  /* 0x0000000404057824 */ /* 0x040fe200078e00ff */
[----:B------:R-:W-:Y:S01]  /*04c0*/  LEA.HI R0, R4, R4, RZ, 0x1 ;  /* 0x0000000404007211 */ /* 0x000fe200078f08ff */
[----:B-----5:R-:W-:Y:S02]  /*04d0*/  IMAD.MOV R8, RZ, RZ, -R6 ;  /* 0x000000ffff087224 */ /* 0x020fe400078e0a06 */
[----:B------:R-:W5:Y:S01]  /*04e0*/  F2I.U32.TRUNC.NTZ R7, R7 ;  /* 0x0000000700077305 */ /* 0x000f62000020f000 */
[----:B------:R-:W-:Y:S01]  /*04f0*/  LOP3.LUT R3, R0, 0xfffffffe, RZ, 0xc0, !PT ;  /* 0xfffffffe00037812 */ /* 0x000fe200078ec0ff */
[----:B------:R-:W-:Y:S01]  /*0500*/  IMAD R0, R8, UR4, R11 ;  /* 0x0000000408007c24 */ /* 0x000fe2000f8e020b */
[----:B------:R-:W-:-:S03]  /*0510*/  ULDC UR4, c[0x0][0x148] ;  /* 0x0000520000047ab9 */ /* 0x000fc60000000800 */
[----:B------:R-:W-:Y:S01]  /*0520*/  IMAD.IADD R3, R4, 0x1, -R3 ;  /* 0x0000000104037824 */ /* 0x000fe200078e0a03 */
[----:B0-----:R-:W-:-:S04]  /*0530*/  ISETP.EQ.U32.AND P1, PT, R13, 0x1, PT ;  /* 0x000000010d00780c */ /* 0x001fc80003f22070 */
[----:B------:R-:W-:Y:S02]  /*0540*/  ISETP.NE.AND P4, PT, R3, R0, PT ;  /* 0x000000000300720c */ /* 0x000fe40003f85270 */
[----:B------:R-:W-:Y:S01]  /*0550*/  SHF.R.S32.HI R3, RZ, 0x1f, R2 ;  /* 0x0000001fff037819 */ /* 0x000fe20000011402 */
[----:B-----5:R-:W-:-:S03]  /*0560*/  IMAD.MOV R15, RZ, RZ, -R7 ;  /* 0x000000ffff0f7224 */ /* 0x020fc600078e0a07 */
[----:B------:R-:W-:Y:S02]  /*0570*/  LEA.HI R0, R3, R2, RZ, 0x2 ;  /* 0x0000000203007211 */ /* 0x000fe400078f10ff */
[----:B------:R-:W-:Y:S01]  /*0580*/  LOP3.LUT R3, R4, 0xc, R5, 0x78, !PT ;  /* 0x0000000c04037812 */ /* 0x000fe200078e7805 */
[----:B------:R-:W-:Y:S01]  /*0590*/  IMAD R7, R15, UR4, R12 ;  /* 0x000000040f077c24 */ /* 0x000fe2000f8e020c */
[----:B------:R-:W-:Y:S01]  /*05a0*/  LOP3.LUT R5, R0, 0xfffffffc, RZ, 0xc0, !PT ;  /* 0xfffffffc00057812 */ /* 0x000fe200078ec0ff */
[----:B------:R-:W-:Y:S01]  /*05b0*/  IMAD.MOV.U32 R4, RZ, RZ, 0x1 ;  /* 0x00000001ff047424 */ /* 0x000fe200078e00ff */
[C---:B------:R-:W-:Y:S02]  /*05c0*/  ISETP.LT.U32.AND P0, PT, R3.reuse, 0x2, !P0 ;  /* 0x000000020300780c */ /* 0x040fe40004701070 */
[----:B------:R-:W-:Y:S01]  /*05d0*/  @P4 LEA.HI R0, R3, R3, RZ, 0x1 ;  /* 0x0000000303004211 */ /* 0x000fe200078f08ff */
[----:B------:R-:W-:Y:S01]  /*05e0*/  IMAD.IADD R8, R2, 0x1, -R5 ;  /* 0x0000000102087824 */ /* 0x000fe200078e0a05 */
[----:B------:R-:W-:-:S02]  /*05f0*/  SEL R5, RZ, 0x1, !P0 ;  /* 0x00000001ff057807 */ /* 0x000fc40004000000 */
[----:B------:R-:W-:Y:S02]  /*0600*/  @P4 SHF.R.S32.HI R0, RZ, 0x1, R0 ;  /* 0x00000001ff004819 */ /* 0x000fe40000011400 */
[----:B------:R-:W-:Y:S02]  /*0610*/  LOP3.LUT P2, RZ, R9, R8, RZ, 0xfc, !PT ;  /* 0x0000000809ff7212 */ /* 0x000fe4000784fcff */
[----:B------:R-:W-:Y:S02]  /*0620*/  @P4 ISETP.NE.AND P5, PT, R0, R7, PT ;  /* 0x000000070000420c */ /* 0x000fe40003fa5270 */
[----:B------:R-:W-:Y:S02]  /*0630*/  SEL R2, RZ, 0x1, P2 ;  /* 0x00000001ff027807 */ /* 0x000fe40001000000 */
[----:B------:R-:W-:Y:S02]  /*0640*/  @P4 SEL R4, RZ, 0x1, P5 ;  /* 0x00000001ff044807 */ /* 0x000fe40002800000 */
[----:B------:R-:W-:-:S02]  /*0650*/  SEL R2, R2, 0x2, P3 ;  /* 0x0000000202027807 */ /* 0x000fc40001800000 */
[----:B------:R-:W-:Y:S01]  /*0660*/  LOP3.LUT R4, R4, R5, RZ, 0xc0, !PT ;  /* 0x0000000504047212 */ /* 0x000fe200078ec0ff */
[----:B------:R-:W-:Y:S06]  /*0670*/  @!P1 BRA `(.L_x_3) ;  /* 0x0000000000089947 */ /* 0x000fec0003800000 */
[----:B-1234-:R-:W-:Y:S01]  /*0680*/  UCGABAR_ARV ;  /* 0x00000000000079c7 */ /* 0x01efe20008000000 */
[----:B------:R-:W-:Y:S05]  /*0690*/  BRA `(.L_x_4) ;  /* 0x0000000000047947 */ /* 0x000fea0003800000 */
.L_x_3:
[----:B-1234-:R-:W-:Y:S01]  /*06a0*/  NOP ;  /* 0x0000000000007918 */ /* 0x01efe20000000000 */
.L_x_4:
[----:B------:R-:W-:Y:S01]  /*06b0*/  ULDC.64 UR4, c[0x0][0x618] ;  /* 0x0001860000047ab9 */ /* 0x000fe20000000a00 */
[----:B------:R-:W-:Y:S01]  /*06c0*/  ULDC.64 UR12, c[0x0][0x208] ;  /* 0x00008200000c7ab9 */ /* 0x000fe20000000a00 */
[----:B------:R-:W-:-:S04]  /*06d0*/  ISETP.NE.U32.AND P0, PT, RZ, UR4, PT ;  /* 0x00000004ff007c0c */ /* 0x000fc8000bf05070 */
[----:B------:R-:W-:-:S13]  /*06e0*/  ISETP.NE.AND.EX P0, PT, RZ, UR5, PT, P0 ;  /* 0x00000005ff007c0c */ /* 0x000fda000bf05300 */
[----:B------:R-:W-:Y:S05]  /*06f0*/  @!P0 BRA `(.L_x_5) ;  /* 0x00000000001c8947 */ /* 0x000fea0003800000 */
[----:B------:R-:W0:Y:S02]  /*0700*/  LDC.64 R6, c[0x0][0x618] ;  /* 0x00018600ff067b82 */ /* 0x000e240000000a00 */
[----:B0-----:R-:W2:Y:S02]  /*0710*/  LDG.E.64 R6, desc[UR12][R6.64] ;  /* 0x0000000c06067981 */ /* 0x001ea4000c1e1b00 */
[----:B--2---:R-:W-:-:S04]  /*0720*/  ISETP.NE.U32.AND P0, PT, R6, RZ, PT ;  /* 0x000000ff0600720c */ /* 0x004fc80003f05070 */
[----:B------:R-:W-:-:S13]  /*0730*/  ISETP.NE.AND.EX P0, PT, R7, RZ, PT, P0 ;  /* 0x000000ff0700720c */ /* 0x000fda0003f05300 */
[----:B------:R-:W-:Y:S05]  /*0740*/  @!P0 BRA `(.L_x_5) ;  /* 0x0000000000088947 */ /* 0x000fea0003800000 */
[----:B------:R0:W5:Y:S01]  /*0750*/  LD.E R0, desc[UR12][R6.64] ;  /* 0x0000000c06007980 */ /* 0x000162000c101900 */
[----:B------:R-:W-:Y:S05]  /*0760*/  BRA `(.L_x_6) ;  /* 0x0000000000207947 */ /* 0x000fea0003800000 */
.L_x_5:
[----:B------:R-:W-:Y:S02]  /*0770*/  ULDC.64 UR4, c[0x0][0x608] ;  /* 0x0001820000047ab9 */ /* 0x000fe40000000a00 */
[----:B------:R-:W-:-:S04]  /*0780*/  ISETP.NE.U32.AND P0, PT, RZ, UR4, PT ;  /* 0x00000004ff007c0c */ /* 0x000fc8000bf05070 */
[----:B------:R-:W-:-:S13]  /*0790*/  ISETP.NE.AND.EX P0, PT, RZ, UR5, PT, P0 ;  /* 0x00000005ff007c0c */ /* 0x000fda000bf05300 */
[----:B------:R-:W-:Y:S05]  /*07a0*/  @!P0 BRA `(.L_x_7) ;  /* 0x00000000000c8947 */ /* 0x000fea0003800000 */
[----:B------:R-:W0:Y:S02]  /*07b0*/  LDC.64 R6, c[0x0][0x608] ;  /* 0x00018200ff067b82 */ /* 0x000e240000000a00 */
[----:B0-----:R1:W5:Y:S01]  /*07c0*/  LDG.E R0, desc[UR12][R6.64] ;  /* 0x0000000c06007981 */ /* 0x001362000c1e1900 */
[----:B------:R-:W-:Y:S05]  /*07d0*/  BRA `(.L_x_6) ;  /* 0x0000000000047947 */ /* 0x000fea0003800000 */
.L_x_7:
[----:B------:R-:W2:Y:S02]  /*07e0*/  LDC R0, c[0x0][0x600] ;  /* 0x00018000ff007b82 */ /* 0x000ea40000000800 */
.L_x_6:
[----:B------:R-:W-:Y:S02]  /*07f0*/  ULDC.64 UR4, c[0x0][0x620] ;  /* 0x0001880000047ab9 */ /* 0x000fe40000000a00 */
[----:B------:R-:W-:-:S04]  /*0800*/  ISETP.NE.U32.AND P0, PT, RZ, UR4, PT ;  /* 0x00000004ff007c0c */ /* 0x000fc8000bf05070 */
[----:B------:R-:W-:-:S13]  /*0810*/  ISETP.NE.AND.EX P0, PT, RZ, UR5, PT, P0 ;  /* 0x00000005ff007c0c */ /* 0x000fda000bf05300 */
[----:B------:R-:W-:Y:S05]  /*0820*/  @!P0 BRA `(.L_x_8) ;  /* 0x00000000001c8947 */ /* 0x000fea0003800000 */
[----:B01----:R-:W0:Y:S02]  /*0830*/  LDC.64 R6, c[0x0][0x620] ;  /* 0x00018800ff067b82 */ /* 0x003e240000000a00 */
[----:B0-----:R-:W3:Y:S02]  /*0840*/  LDG.E.64 R6, desc[UR12][R6.64] ;  /* 0x0000000c06067981 */ /* 0x001ee4000c1e1b00 */
[----:B---3--:R-:W-:-:S04]  /*0850*/  ISETP.NE.U32.AND P0, PT, R6, RZ, PT ;  /* 0x000000ff0600720c */ /* 0x008fc80003f05070 */
[----:B------:R-:W-:-:S13]  /*0860*/  ISETP.NE.AND.EX P0, PT, R7, RZ, PT, P0 ;  /* 0x000000ff0700720c */ /* 0x000fda0003f05300 */
[----:B------:R-:W-:Y:S05]  /*0870*/  @!P0 BRA `(.L_x_8) ;  /* 0x0000000000088947 */ /* 0x000fea0003800000 */
[----:B------:R0:W5:Y:S01]  /*0880*/  LD.E R14, desc[UR12][R6.64] ;  /* 0x0000000c060e7980 */ /* 0x000162000c101900 */
[----:B------:R-:W-:Y:S05]  /*0890*/  BRA `(.L_x_9) ;  /* 0x0000000000207947 */ /* 0x000fea0003800000 */
.L_x_8:
[----:B------:R-:W-:Y:S02]  /*08a0*/  ULDC.64 UR4, c[0x0][0x610] ;  /* 0x0001840000047ab9 */ /* 0x000fe40000000a00 */
[----:B------:R-:W-:-:S04]  /*08b0*/  ISETP.NE.U32.AND P0, PT, RZ, UR4, PT ;  /* 0x00000004ff007c0c */ /* 0x000fc8000bf05070 */
[----:B------:R-:W-:-:S13]  /*08c0*/  ISETP.NE.AND.EX P0, PT, RZ, UR5, PT, P0 ;  /* 0x00000005ff007c0c */ /* 0x000fda000bf05300 */
[----:B------:R-:W-:Y:S05]  /*08d0*/  @!P0 BRA `(.L_x_10) ;  /* 0x00000000000c8947 */ /* 0x000fea0003800000 */
[----:B------:R-:W3:Y:S02]  /*08e0*/  LDC.64 R14, c[0x0][0x610] ;  /* 0x00018400ff0e7b82 */ /* 0x000ee40000000a00 */
[----:B---3--:R3:W5:Y:S01]  /*08f0*/  LDG.E R14, desc[UR12][R14.64] ;  /* 0x0000000c0e0e7981 */ /* 0x008762000c1e1900 */
[----:B------:R-:W-:Y:S05]  /*0900*/  BRA `(.L_x_9) ;  /* 0x0000000000047947 */ /* 0x000fea0003800000 */
.L_x_10:
[----:B------:R-:W4:Y:S02]  /*0910*/  LDC R14, c[0x0][0x604] ;  /* 0x00018100ff0e7b82 */ /* 0x000f240000000800 */
.L_x_9:
[----:B------:R-:W1:Y:S01]  /*0920*/  LDC R5, c[0x0][0x3e8] ;  /* 0x0000fa00ff057b82 */ /* 0x000e620000000800 */
[----:B------:R-:W-:Y:S01]  /*0930*/  ULDC UR4, c[0x0][0x3dc] ;  /* 0x0000f70000047ab9 */ /* 0x000fe20000000800 */
[----:B------:R-:W-:Y:S01]  /*0940*/  ULDC.64 UR6, c[0x0][0x3e0] ;  /* 0x0000f80000067ab9 */ /* 0x000fe20000000a00 */
[----:B------:R-:W-:Y:S02]  /*0950*/  UIADD3 UR4, UR4, 0x3f, URZ ;  /* 0x0000003f04047890 */ /* 0x000fe4000fffe03f */
[----:B------:R-:W-:Y:S02]  /*0960*/  UIMAD UR6, UR7, UR6, URZ ;  /* 0x00000006070672a4 */ /* 0x000fe4000f8e023f */
[----:B------:R-:W-:-:S04]  /*0970*/  USHF.R.S32.HI UR5, URZ, 0x1f, UR4 ;  /* 0x0000001f3f057899 */ /* 0x000fc80008011404 */
[----:B------:R-:W-:-:S04]  /*0980*/  ULEA.HI UR5, UR5, UR4, URZ, 0x6 ;  /* 0x0000000405057291 */ /* 0x000fc8000f8f303f */
[----:B------:R-:W-:-:S06]  /*0990*/  USHF.R.S32.HI UR8, URZ, 0x6, UR5 ;  /* 0x000000063f087899 */ /* 0x000fcc0008011405 */
[----:B------:R-:W-:Y:S02]  /*09a0*/  IMAD.U32 R20, RZ, RZ, UR8 ;  /* 0x00000008ff147e24 */ /* 0x000fe4000f8e00ff */
[----:B-1----:R-:W-:-:S04]  /*09b0*/  IMAD R5, R5, UR6, RZ ;  /* 0x0000000605057c24 */ /* 0x002fc8000f8e02ff */
[----:B------:R-:W-:Y:S01]  /*09c0*/  IMAD R5, R5, UR8, RZ ;  /* 0x0000000805057c24 */ /* 0x000fe2000f8e02ff */
[----:B------:R-:W-:Y:S06]  /*09d0*/  @!P1 BRA `(.L_x_11) ;  /* 0x00000000000c9947 */ /* 0x000fec0003800000 */
[----:B------:R-:W-:Y:S01]  /*09e0*/  UCGABAR_WAIT ;  /* 0x0000000000007dc7 */ /* 0x000fe20008000000 */
[----:B------:R-:W-:Y:S01]  /*09f0*/  CCTL.IVALL ;  /* 0x00000000ff00798f */ /* 0x000fe20002000000 */
[----:B------:R-:W-:Y:S05]  /*0a00*/  BRA `(.L_x_12) ;  /* 0x0000000000047947 */ /* 0x000fea0003800000 */
.L_x_11:
[----:B------:R-:W-:Y:S06]  /*0a10*/  BAR.SYNC.DEFER_BLOCKING 0x0 ;  /* 0x0000000000007b1d */ /* 0x000fec0000010000 */
.L_x_12:
[----:B------:R-:W-:-:S13]  /*0a20*/  ISETP.NE.AND P0, PT, R9, RZ, PT ;  /* 0x000000ff0900720c */ /* 0x000fda0003f05270 */
[----:B------:R-:W-:Y:S05]  /*0a30*/  @!P0 BRA `(.L_x_13) ;  /* 0x0000005800dc8947 */ /* 0x000fea0003800000 */
[----:B------:R-:W-:-:S13]  /*0a40*/  ISETP.NE.AND P0, PT, R9, 0x1, PT ;  /* 0x000000010900780c */ /* 0x000fda0003f05270 */
[----:B------:R-:W-:Y:S05]  /*0a50*/  @P0 EXIT ;  /* 0x000000000000094d */ /* 0x000fea0003800000 */
[----:B------:R-:W-:Y:S01]  /*0a60*/  ISETP.GE.AND P0, PT, R5, 0x1, PT ;  /* 0x000000010500780c */ /* 0x000fe20003f06270 */
[----:B------:R-:W-:Y:S01]  /*0a70*/  UMOV UR4, URZ ;  /* 0x0000003f00047c82 */ /* 0x000fe20008000000 */
[----:B------:R-:W-:Y:S02]  /*0a80*/  CS2R R54, SRZ ;  /* 0x0000000000367805 */ /* 0x000fe4000001ff00 */
[----:B------:R-:W-:Y:S02]  /*0a90*/  CS2R R56, SRZ ;  /* 0x0000000000387805 */ /* 0x000fe4000001ff00 */
[----:B------:R-:W-:Y:S02]  /*0aa0*/  CS2R R58, SRZ ;  /* 0x00000000003a7805 */ /* 0x000fe4000001ff00 */
[----:B------:R-:W-:Y:S02]  /*0ab0*/  CS2R R60, SRZ ;  /* 0x00000000003c7805 */ /* 0x000fe4000001ff00 */
[----:B------:R-:W-:-:S02]  /*0ac0*/  CS2R R62, SRZ ;  /* 0x00000000003e7805 */ /* 0x000fc4000001ff00 */
[----:B------:R-:W-:Y:S02]  /*0ad0*/  CS2R R64, SRZ ;  /* 0x0000000000407805 */ /* 0x000fe4000001ff00 */
        /* <DEDUP_REMOVED lines=25> */
[----:B------:R-:W-:Y:S01]  /*0c70*/  CS2R R52, SRZ ;  /* 0x0000000000347805 */ /* 0x000fe2000001ff00 */
[----:B------:R-:W-:Y:S06]  /*0c80*/  @!P0 BRA `(.L_x_14) ;  /* 0x0000000400808947 */ /* 0x000fec0003800000 */
[----:B0-----:R-:W-:-:S04]  /*0c90*/  LOP3.LUT R6, R2, 0x1, RZ, 0xfc, !PT ;  /* 0x0000000102067812 */ /* 0x001fc800078efcff */
[----:B------:R-:W-:-:S13]  /*0ca0*/  ISETP.NE.AND P1, PT, R6, 0x3, PT ;  /* 0x000000030600780c */ /* 0x000fda0003f25270 */
[----:B------:R-:W-:Y:S05]  /*0cb0*/  @!P1 BRA `(.L_x_15) ;  /* 0x0000000000049947 */ /* 0x000fea0003800000 */
[----:B------:R-:W-:Y:S01]  /*0cc0*/  BPT.TRAP 0x1 ;  /* 0x000000040000795c */ /* 0x000fe20000300000 */
.L_x_15:
[----:B------:R-:W0:Y:S01]  /*0cd0*/  S2UR UR5, SR_CgaCtaId ;  /* 0x00000000000579c3 */ /* 0x000e220000008800 */
[----:B------:R-:W-:Y:S01]  /*0ce0*/  SHF.L.U32 R6, RZ, 0x1f, RZ ;  /* 0x0000001fff067819 */ /* 0x000fe200000006ff */
[----:B------:R-:W-:Y:S02]  /*0cf0*/  UMOV UR4, 0x400 ;  /* 0x0000040000047882 */ /* 0x000fe40000000000 */
[----:B0-----:R-:W-:-:S12]  /*0d00*/  ULEA UR4, UR5, UR4, 0x18 ;  /* 0x0000000405047291 */ /* 0x001fd8000f8ec03f */
.L_x_16:
[----:B0-----:R-:W-:-:S04]  /*0d10*/  IMAD.U32 R7, RZ, RZ, UR4 ;  /* 0x00000004ff077e24 */ /* 0x001fc8000f8e00ff */
[----:B------:R0:W1:Y:S03]  /*0d20*/  SYNCS.PHASECHK.TRANS64.TRYWAIT P1, [R7+URZ+0x30000], R6 ;  /* 0x03000006070075a7 */ /* 0x000066000802017f */
[----:B-1----:R-:W-:Y:S05]  /*0d30*/  @!P1 NANOSLEEP.SYNCS 0x989680 ;  /* 0x009896800000995d */ /* 0x002fea0003900000 */
[----:B------:R-:W1:Y:S02]  /*0d40*/  @!P1 SYNCS.PHASECHK.TRANS64 P1, [R7+URZ+0x30000], R6 ;  /* 0x03000006070095a7 */ /* 0x000e64000802007f */
[----:B-1----:R-:W-:Y:S05]  /*0d50*/  @!P1 BRA `(.L_x_16) ;  /* 0xfffffffc00ec9947 */ /* 0x002fea000383ffff */
[----:B------:R-:W-:Y:S01]  /*0d60*/  UIADD3 UR5, UR4, 0x20000, URZ ;  /* 0x0002000004057890 */ /* 0x000fe2000fffe03f */
[----:B------:R-:W-:Y:S01]  /*0d70*/  WARPGROUP.ARRIVE ;  /* 0x00000000000079c5 */ /* 0x000fe20000000000 */
[----:B------:R-:W-:Y:S02]  /*0d80*/  USHF.R.U32.HI UR4, URZ, 0x4, UR4 ;  /* 0x000000043f047899 */ /* 0x000fe40008011604 */
[----:B------:R-:W-:Y:S02]  /*0d90*/  USHF.R.U32.HI UR5, URZ, 0x4, UR5 ;  /* 0x000000043f057899 */ /* 0x000fe40008011605 */
[----:B------:R-:W-:Y:S02]  /*0da0*/  ULOP3.LUT UR4, UR4, 0x3fff, URZ, 0xc0, !UPT ;  /* 0x00003fff04047892 */ /* 0x000fe4000f8ec03f */
[----:B------:R-:W-:Y:S02]  /*0db0*/  ULOP3.LUT UR5, UR5, 0x3fff, URZ, 0xc0, !UPT ;  /* 0x00003fff05057892 */ /* 0x000fe4000f8ec03f */
[----:B------:R-:W-:-:S02]  /*0dc0*/  ULOP3.LUT UR6, UR4, 0x10000, URZ, 0xfc, !UPT ;  /* 0x0001000004067892 */ /* 0x000fc4000f8efc3f */
[----:B------:R-:W-:Y:S02]  /*0dd0*/  ULOP3.LUT UR4, UR5, 0x10000, URZ, 0xfc, !UPT ;  /* 0x0001000005047892 */ /* 0x000fe4000f8efc3f */
[----:B------:R-:W-:Y:S01]  /*0de0*/  UIADD3 UR5, UR6, 0x400, URZ ;  /* 0x0000040006057890 */ /* 0x000fe2000fffe03f */
[----:B------:R-:W-:Y:S02]  /*0df0*/  UMOV UR9, 0x40000080 ;  /* 0x4000008000097882 */ /* 0x000fe40000000000 */
[----:B------:R-:W-:Y:S01]  /*0e00*/  UMOV UR8, UR6 ;  /* 0x0000000600087c82 */ /* 0x000fe20008000000 */
[----:B------:R-:W-:Y:S01]  /*0e10*/  UMOV UR11, 0x40000080 ;  /* 0x40000080000b7882 */ /* 0x000fe20000000000 */
[----:B------:R-:W-:Y:S01]  /*0e20*/  UMOV UR10, UR4 ;  /* 0x00000004000a7c82 */ /* 0x000fe20008000000 */
[----:B------:R-:W-:Y:S01]  /*0e30*/  UIADD3 UR7, UR6, 0x46, URZ ;  /* 0x0000004606077890 */ /* 0x000fe2000fffe03f */
[----:B------:R-:W-:Y:S01]  /*0e40*/  HGMMA.64x64x8.F32.TF32 R56, gdesc[UR8], RZ, !UPT ;  /* 0x04e00000083879f0 */ /* 0x000fe2000c7028ff */
[----:B------:R-:W-:Y:S01]  /*0e50*/  UMOV UR8, UR5 ;  /* 0x0000000500087c82 */ /* 0x000fe20008000000 */
[----:B------:R-:W-:Y:S01]  /*0e60*/  UMOV UR9, 0x40000080 ;  /* 0x4000008000097882 */ /* 0x000fe20000000000 */
[----:B------:R-:W-:Y:S01]  /*0e70*/  UIADD3 UR5, UR6, 0x402, URZ ;  /* 0x0000040206057890 */ /* 0x000fe2000fffe03f */
[----:B------:R-:W-:Y:S01]  /*0e80*/  HGMMA.64x64x8.F32.TF32 R24, gdesc[UR8], RZ, !UPT ;  /* 0x04e00000081879f0 */ /* 0x000fe2000c7028ff */
[----:B------:R-:W-:-:S02]  /*0e90*/  UIADD3 UR8, UR6, 0x2, URZ ;  /* 0x0000000206087890 */ /* 0x000fc4000fffe03f */
[----:B------:R-:W-:Y:S01]  /*0ea0*/  UIADD3 UR10, UR4, 0x2, URZ ;  /* 0x00000002040a7890 */ /* 0x000fe2000fffe03f */
[----:B------:R-:W-:Y:S01]  /*0eb0*/  UMOV UR9, 0x40000080 ;  /* 0x4000008000097882 */ /* 0x000fe20000000000 */
[----:B------:R-:W-:-:S07]  /*0ec0*/  UMOV UR11, 0x40000080 ;  /* 0x40000080000b7882 */ /* 0x000fce0000000000 */
[----:B------:R-:W-:Y:S01]  /*0ed0*/  HGMMA.64x64x8.F32.TF32 R56, gdesc[UR8], R56 ;  /* 0x04e00000083879f0 */ /* 0x000fe20008702838 */
[----:B------:R-:W-:Y:S01]  /*0ee0*/  UMOV UR8, UR5 ;  /* 0x0000000500087c82 */ /* 0x000fe20008000000 */
[----:B------:R-:W-:Y:S01]  /*0ef0*/  UMOV UR9, 0x40000080 ;  /* 0x4000008000097882 */ /* 0x000fe20000000000 */
[----:B------:R-:W-:Y:S01]  /*0f00*/  UIADD3 UR5, UR6, 0x404, URZ ;  /* 0x0000040406057890 */ /* 0x000fe2000fffe03f */
[----:B------:R-:W-:Y:S01]  /*0f10*/  HGMMA.64x64x8.F32.TF32 R24, gdesc[UR8], R24 ;  /* 0x04e00000081879f0 */ /* 0x000fe20008702818 */
[----:B------:R-:W-:Y:S02]  /*0f20*/  UIADD3 UR8, UR6, 0x4, URZ ;  /* 0x0000000406087890 */ /* 0x000fe4000fffe03f */
        /* <DEDUP_REMOVED lines=42> */
[----:B------:R-:W-:Y:S01]  /*11d0*/  UMOV UR5, 0x40000080 ;  /* 0x4000008000057882 */ /* 0x000fe20000000000 */
[----:B------:R-:W-:Y:S01]  /*11e0*/  HGMMA.64x64x8.F32.TF32 R24, gdesc[UR8], R24 ;  /* 0x04e00000081879f0 */ /* 0x000fe20008702818 */
[----:B------:R-:W-:Y:S02]  /*11f0*/  UIADD3 UR8, UR4, 0x46, URZ ;  /* 0x0000004604087890 */ /* 0x000fe4000fffe03f */
[----:B------:R-:W-:Y:S01]  /*1200*/  UIADD3 UR9, UR6, 0x446, URZ ;  /* 0x0000044606097890 */ /* 0x000fe2000fffe03f */
[----:B------:R-:W-:Y:S01]  /*1210*/  UMOV UR4, UR7 ;  /* 0x0000000700047c82 */ /* 0x000fe20008000000 */
[----:B------:R-:W-:-:S03]  /*1220*/  UMOV UR7, 0x40000080 ;  /* 0x4000008000077882 */ /* 0x000fc60000000000 */
[----:B------:R-:W-:Y:S02]  /*1230*/  UMOV UR6, UR8 ;  /* 0x0000000800067c82 */ /* 0x000fe40008000000 */
[----:B------:R-:W-:Y:S01]  /*1240*/  HGMMA.64x64x8.F32.TF32 R56, gdesc[UR4], R56 ;  /* 0x04e00000043879f0 */ /* 0x000fe20008702838 */
[----:B------:R-:W-:Y:S01]  /*1250*/  UMOV UR4, UR9 ;  /* 0x0000000900047c82 */ /* 0x000fe20008000000 */
[----:B------:R-:W-:Y:S02]  /*1260*/  UMOV UR5, 0x40000080 ;  /* 0x4000008000057882 */ /* 0x000fe40000000000 */
[----:B------:R-:W-:Y:S01]  /*1270*/  HGMMA.64x64x8.F32.TF32 R24, gdesc[UR4], R24, gsb0 ;  /* 0x04e00000041879f0 */ /* 0x000fe20008002818 */
[----:B------:R-:W-:-:S05]  /*1280*/  UMOV UR4, 0x1 ;  /* 0x0000000100047882 */ /* 0x000fca0000000000 */
.L_x_14:
[----:B0-----:R-:W-:-:S05]  /*1290*/  VIMNMX R6, R5, 0x1, PT ;  /* 0x0000000105067848 */ /* 0x001fca0003fe0100 */
[----:B------:R-:W-:-:S05]  /*12a0*/  IMAD.IADD R6, R5, 0x1, -R6 ;  /* 0x0000000105067824 */ /* 0x000fca00078e0a06 */
[----:B------:R-:W-:-:S13]  /*12b0*/  ISETP.GE.AND P1, PT, R6, 0x1, PT ;  /* 0x000000010600780c */ /* 0x000fda0003f26270 */
[----:B------:R-:W-:Y:S05]  /*12c0*/  @!P1 BRA `(.L_x_17) ;  /* 0x0000000400ec9947 */ /* 0x000fea0003800000 */
[----:B------:R-:W0:Y:S01]  /*12d0*/  S2UR UR6, SR_CgaCtaId ;  /* 0x00000000000679c3 */ /* 0x000e220000008800 */
[----:B------:R-:W-:Y:S01]  /*12e0*/  UMOV UR5, 0x400 ;  /* 0x0000040000057882 */ /* 0x000fe20000000000 */
[----:B------:R-:W-:Y:S01]  /*12f0*/  LOP3.LUT R11, R2, 0x1, RZ, 0xfc, !PT ;  /* 0x00000001020b7812 */ /* 0x000fe200078efcff */
[----:B------:R-:W-:Y:S01]  /*1300*/  IMAD.MOV.U32 R10, RZ, RZ, RZ ;  /* 0x000000ffff0a7224 */ /* 0x000fe200078e00ff */
[----:B------:R-:W-:Y:S01]  /*1310*/  UISETP.NE.U32.AND UP0, UPT, UR4, URZ, UPT ;  /* 0x0000003f0400728c */ /* 0x000fe2000bf05070 */
[----:B------:R-:W-:Y:S02]  /*1320*/  IMAD.MOV.U32 R5, RZ, RZ, R6 ;  /* 0x000000ffff057224 */ /* 0x000fe400078e0006 */
[----:B------:R-:W-:Y:S01]  /*1330*/  IMAD.MOV.U32 R7, RZ, RZ, RZ ;  /* 0x000000ffff077224 */ /* 0x000fe200078e00ff */
[----:B0-----:R-:W-:-:S04]  /*1340*/  ULEA UR5, UR6, UR5, 0x18 ;  /* 0x0000000506057291 */ /* 0x001fc8000f8ec03f */
[----:B------:R-:W-:Y:S02]  /*1350*/  UIADD3 UR7, UR5, 0x20000, URZ ;  /* 0x0002000005077890 */ /* 0x000fe4000fffe03f */
[----:B------:R-:W-:Y:S02]  /*1360*/  USHF.R.U32.HI UR6, URZ, 0x4, UR5 ;  /* 0x000000043f067899 */ /* 0x000fe40008011605 */
[----:B------:R-:W-:Y:S02]  /*1370*/  USHF.R.U32.HI UR7, URZ, 0x4, UR7 ;  /* 0x000000043f077899 */ /* 0x000fe40008011607 */
[----:B------:R-:W-:Y:S02]  /*1380*/  ULOP3.LUT UR6, UR6, 0x3fff, URZ, 0xc0, !UPT ;  /* 0x00003fff06067892 */ /* 0x000fe4000f8ec03f */
[----:B------:R-:W-:Y:S02]  /*1390*/  ULOP3.LUT UR7, UR7, 0x3fff, URZ, 0xc0, !UPT ;  /* 0x00003fff07077892 */ /* 0x000fe4000f8ec03f */
[----:B------:R-:W-:-:S02]  /*13a0*/  ULOP3.LUT UR6, UR6, 0x10000, URZ, 0xfc, !UPT ;  /* 0x0001000006067892 */ /* 0x000fc4000f8efc3f */
[----:B------:R-:W-:-:S12]  /*13b0*/  ULOP3.LUT UR7, UR7, 0x10000, URZ, 0xfc, !UPT ;  /* 0x0001000007077892 */ /* 0x000fd8000f8efc3f */
.L_x_22:
[----:B------:R-:W-:-:S13]  /*13c0*/  ISETP.NE.AND P2, PT, R11, 0x3, PT ;  /* 0x000000030b00780c */ /* 0x000fda0003f45270 */
[----:B------:R-:W-:Y:S05]  /*13d0*/  @!P2 BRA `(.L_x_18) ;  /* 0x000000000004a947 */ /* 0x000fea0003800000 */
[----:B------:R-:W-:Y:S01]  /*13e0*/  BPT.TRAP 0x1 ;  /* 0x000000040000795c */ /* 0x000fe20000300000 */
.L_x_18:
[----:B------:R-:W-:Y:S01]  /*13f0*/  SHF.L.U32 R8, R10, 0x1f, RZ ;  /* 0x0000001f0a087819 */ /* 0x000fe200000006ff */
[----:B------:R-:W-:-:S12]  /*1400*/  ULEA UR8, UR4, UR5, 0x3 ;  /* 0x0000000504087291 */ /* 0x000fd8000f8e183f */
.L_x_19:
[----:B0-----:R-:W-:-:S04]  /*1410*/  IMAD.U32 R9, RZ, RZ, UR8 ;  /* 0x00000008ff097e24 */ /* 0x001fc8000f8e00ff */
[----:B------:R0:W1:Y:S03]  /*1420*/  SYNCS.PHASECHK.TRANS64.TRYWAIT P1, [R9+URZ+0x30000], R8 ;  /* 0x03000008090075a7 */ /* 0x000066000802017f */
[----:B-1----:R-:W-:Y:S05]  /*1430*/  @!P1 NANOSLEEP.SYNCS 0x989680 ;  /* 0x009896800000995d */ /* 0x002fea0003900000 */
[----:B------:R-:W1:Y:S02]  /*1440*/  @!P1 SYNCS.PHASECHK.TRANS64 P1, [R9+URZ+0x30000], R8 ;  /* 0x03000008090095a7 */ /* 0x000e64000802007f */
[----:B-1----:R-:W-:Y:S05]  /*1450*/  @!P1 BRA `(.L_x_19) ;  /* 0xfffffffc00ec9947 */ /* 0x002fea000383ffff */
[----:B------:R-:W-:Y:S01]  /*1460*/  ULEA UR8, UR4, UR6, 0xb ;  /* 0x0000000604087291 */ /* 0x000fe2000f8e583f */
[----:B------:R-:W-:Y:S01]  /*1470*/  WARPGROUP.ARRIVE ;  /* 0x00000000000079c5 */ /* 0x000fe20000000000 */
[----:B------:R-:W-:Y:S02]  /*1480*/  ULEA UR10, UR4, UR7, 0xa ;  /* 0x00000007040a7291 */ /* 0x000fe4000f8e503f */
[----:B------:R-:W-:Y:S01]  /*1490*/  UIADD3 UR16, UR8, 0x400, URZ ;  /* 0x0000040008107890 */ /* 0x000fe2000fffe03f */
[----:B------:R-:W-:Y:S01]  /*14a0*/  UMOV UR11, 0x40000080 ;  /* 0x40000080000b7882 */ /* 0x000fe20000000000 */
[----:B------:R-:W-:Y:S01]  /*14b0*/  UMOV UR9, 0x40000080 ;  /* 0x4000008000097882 */ /* 0x000fe20000000000 */
[----:B------:R-:W-:Y:S02]  /*14c0*/  UMOV UR19, UR11 ;  /* 0x0000000b00137c82 */ /* 0x000fe40008000000 */
[----:B------:R-:W-:Y:S01]  /*14d0*/  UMOV UR18, UR10 ;  /* 0x0000000a00127c82 */ /* 0x000fe20008000000 */
[----:B------:R-:W-:Y:S01]  /*14e0*/  UMOV UR17, 0x40000080 ;  /* 0x4000008000117882 */ /* 0x000fe20000000000 */
[----:B------:R-:W-:Y:S01]  /*14f0*/  HGMMA.64x64x8.F32.TF32 R56, gdesc[UR8], R56, UP0 ;  /* 0x04e00000083879f0 */ /* 0x000fe2000bf02838 */
[----:B------:R-:W-:-:S02]  /*1500*/  UIADD3 UR9, UR8, 0x402, URZ ;  /* 0x0000040208097890 */ /* 0x000fc4000fffe03f */
[----:B------:R-:W-:Y:S01]  /*1510*/  UIADD3 UR14, UR8, 0x46, URZ ;  /* 0x00000046080e7890 */ /* 0x000fe2000fffe03f */
[----:B------:R-:W-:Y:S01]  /*1520*/  HGMMA.64x64x8.F32.TF32 R24, gdesc[UR16], R24, UP0 ;  /* 0x04e00000101879f0 */ /* 0x000fe2000bf02818 */
[----:B------:R-:W-:Y:S02]  /*1530*/  UIADD3 UR18, UR10, 0x2, URZ ;  /* 0x000000020a127890 */ /* 0x000fe4000fffe03f */
[----:B------:R-:W-:Y:S01]  /*1540*/  UIADD3 UR16, UR8, 0x2, URZ ;  /* 0x0000000208107890 */ /* 0x000fe2000fffe03f */
[----:B------:R-:W-:Y:S01]  /*1550*/  UMOV UR19, 0x40000080 ;  /* 0x4000008000137882 */ /* 0x000fe20000000000 */
[----:B------:R-:W-:Y:S01]  /*1560*/  UMOV UR17, 0x40000080 ;  /* 0x4000008000117882 */ /* 0x000fe20000000000 */
[----:B------:R-:W-:Y:S01]  /*1570*/  UIADD3 UR15, UR8, 0x446, URZ ;  /* 0x00000446080f7890 */ /* 0x000fe2000fffe03f */
[----:B------:R-:W-:-:S05]  /*1580*/  UMOV UR11, 0x40000080 ;  /* 0x40000080000b7882 */ /* 0x000fca0000000000 */
        /* <DEDUP_REMOVED lines=44> */
[----:B------:R-:W-:Y:S01]  /*1850*/  UMOV UR17, 0x40000080 ;  /* 0x4000008000117882 */ /* 0x000fe20000000000 */
[----:B------:R-:W-:Y:S01]  /*1860*/  UIADD3 UR10, UR10, 0x46, URZ ;  /* 0x000000460a0a7890 */ /* 0x000fe2000fffe03f */
[----:B------:R-:W-:-:S05]  /*1870*/  UMOV UR8, UR14 ;  /* 0x0000000e00087c82 */ /* 0x000fca0008000000 */
[----:B------:R-:W-:Y:S01]  /*1880*/  HGMMA.64x64x8.F32.TF32 R56, gdesc[UR16], R56 ;  /* 0x04e00000103879f0 */ /* 0x000fe20008702838 */
[----:B------:R-:W-:Y:S01]  /*1890*/  UMOV UR16, UR9 ;  /* 0x0000000900107c82 */ /* 0x000fe20008000000 */
[----:B------:R-:W-:Y:S01]  /*18a0*/  UMOV UR17, 0x40000080 ;  /* 0x4000008000117882 */ /* 0x000fe20000000000 */
[----:B------:R-:W-:Y:S01]  /*18b0*/  UMOV UR9, 0x40000080 ;  /* 0x4000008000097882 */ /* 0x000fe20000000000 */
[----:B------:R-:W-:Y:S04]  /*18c0*/  HGMMA.64x64x8.F32.TF32 R24, gdesc[UR16], R24 ;  /* 0x04e00000101879f0 */ /* 0x000fe80008702818 */
[----:B------:R-:W-:Y:S01]  /*18d0*/  HGMMA.64x64x8.F32.TF32 R56, gdesc[UR8], R56 ;  /* 0x04e00000083879f0 */ /* 0x000fe20008702838 */
[----:B------:R-:W-:Y:S01]  /*18e0*/  UMOV UR8, UR15 ;  /* 0x0000000f00087c82 */ /* 0x000fe20008000000 */
[----:B------:R-:W-:-:S02]  /*18f0*/  UMOV UR9, 0x40000080 ;  /* 0x4000008000097882 */ /* 0x000fc40000000000 */
[----:B------:R-:W-:Y:S03]  /*1900*/  HGMMA.64x64x8.F32.TF32 R24, gdesc[UR8], R24, gsb0 ;  /* 0x04e00000081879f0 */ /* 0x000fe60008002818 */
[----:B------:R-:W-:Y:S02]  /*1910*/  WARPGROUP.DEPBAR.LE gsb0, 0x1 ;  /* 0x00008000000079c5 */ /* 0x000fe40000010100 */
[----:B------:R-:W-:Y:S05]  /*1920*/  @!P2 BRA `(.L_x_20) ;  /* 0x000000000004a947 */ /* 0x000fea0003800000 */
[----:B------:R-:W-:Y:S01]  /*1930*/  BPT.TRAP 0x1 ;  /* 0x000000040000795c */ /* 0x000fe20000300000 */
.L_x_20:
[----:B------:R-:W-:-:S13]  /*1940*/  ISETP.NE.AND P1, PT, R4, RZ, PT ;  /* 0x000000ff0400720c */ /* 0x000fda0003f25270 */
[----:B0-----:R-:W-:-:S05]  /*1950*/  @P1 LEA R8, R7, UR5, 0x3 ;  /* 0x0000000507081c11 */ /* 0x001fca000f8e18ff */
[----:B------:R-:W-:-:S05]  /*1960*/  @P1 VIADD R8, R8, 0x30020 ;  /* 0x0003002008081836 */ /* 0x000fca0000000000 */
[----:B------:R-:W-:-:S04]  /*1970*/  @P1 PRMT R8, R3, 0x654, R8 ;  /* 0x0000065403081816 */ /* 0x000fc80000000008 */
[----:B------:R0:W-:Y:S01]  /*1980*/  @P1 SYNCS.ARRIVE.TRANS64.RED.A1T0 RZ, [R8+URZ], RZ ;  /* 0x000000ff08ff19a7 */ /* 0x0001e2000810043f */
[----:B------:R-:W-:-:S13]  /*1990*/  ISETP.GT.U32.AND P1, PT, R2, 0x1, PT ;  /* 0x000000010200780c */ /* 0x000fda0003f24070 */
[----:B0-----:R-:W-:Y:S05]  /*19a0*/  @P1 BRA `(.L_x_21) ;  /* 0x0000000000041947 */ /* 0x001fea0003800000 */
[----:B------:R-:W-:Y:S01]  /*19b0*/  BPT.TRAP 0x1 ;  /* 0x000000040000795c */ /* 0x000fe20000300000 */
.L_x_21:
[----:B------:R-:W-:Y:S01]  /*19c0*/  UIADD3 UR4, UR4, 0x1, URZ ;  /* 0x0000000104047890 */ /* 0x000fe2000fffe03f */
[----:B------:R-:W-:Y:S01]  /*19d0*/  ISETP.GT.AND P2, PT, R5, 0x1, PT ;  /* 0x000000010500780c */ /* 0x000fe20003f44270 */
[----:B------:R-:W-:Y:S02]  /*19e0*/  VIADD R7, R7, 0x1 ;  /* 0x0000000107077836 */ /* 0x000fe40000000000 */
[----:B------:R-:W-:Y:S01]  /*19f0*/  UISETP.NE.AND UP0, UPT, UR4, 0x4, UPT ;  /* 0x000000040400788c */ /* 0x000fe2000bf05270 */
[----:B------:R-:W-:Y:S02]  /*1a00*/  VIADD R5, R5, 0xffffffff ;  /* 0xffffffff05057836 */ /* 0x000fe40000000000 */
[C---:B------:R-:W-:Y:S01]  /*1a10*/  ISETP.NE.AND P1, PT, R7.reuse, 0x4, PT ;  /* 0x000000040700780c */ /* 0x040fe20003f25270 */
[----:B------:R-:W-:Y:S02]  /*1a20*/  USEL UR8, URZ, 0x1, UP0 ;  /* 0x000000013f087887 */ /* 0x000fe40008000000 */
[----:B------:R-:W-:Y:S01]  /*1a30*/  USEL UR4, UR4, URZ, UP0 ;  /* 0x0000003f04047287 */ /* 0x000fe20008000000 */
[----:B------:R-:W-:Y:S01]  /*1a40*/  SEL R7, R7, RZ, P1 ;  /* 0x000000ff07077207 */ /* 0x000fe20000800000 */
[----:B------:R-:W-:-:S02]  /*1a50*/  UPLOP3.LUT UP0, UPT, UPT, UPT, UPT, 0x80, 0x0 ;  /* 0x000000000000789c */ /* 0x000fc40003f0f070 */
[----:B------:R-:W-:Y:S01]  /*1a60*/  LOP3.LUT R10, R10, UR8, RZ, 0x3c, !PT ;  /* 0x000000080a0a7c12 */ /* 0x000fe2000f8e3cff */
[----:B------:R-:W-:Y:S08]  /*1a70*/  @P2 BRA `(.L_x_22) ;  /* 0xfffffff800502947 */ /* 0x000ff0000383ffff */
.L_x_17:
[----:B------:R-:W-:Y:S02]  /*1a80*/  WARPGROUP.DEPBAR.LE gsb0, 0x0 ;  /* 0x00008000000079c5 */ /* 0x000fe40000010000 */
[----:B------:R-:W-:Y:S05]  /*1a90*/  @!P0 BRA `(.L_x_23) ;  /* 0x0000000000408947 */ /* 0x000fea0003800000 */
[----:B------:R-:W-:-:S04]  /*1aa0*/  LOP3.LUT R5, R2, 0x1, RZ, 0xfc, !PT ;  /* 0x0000000102057812 */ /* 0x000fc800078efcff */
[----:B------:R-:W-:-:S13]  /*1ab0*/  ISETP.NE.AND P0, PT, R5, 0x3, PT ;  /* 0x000000030500780c */ /* 0x000fda0003f05270 */
[----:B------:R-:W-:Y:S05]  /*1ac0*/  @!P0 BRA `(.L_x_24) ;  /* 0x0000000000048947 */ /* 0x000fea0003800000 */
[----:B------:R-:W-:Y:S01]  /*1ad0*/  BPT.TRAP 0x1 ;  /* 0x000000040000795c */ /* 0x000fe20000300000 */
.L_x_24:
[----:B------:R-:W-:-:S13]  /*1ae0*/  ISETP.NE.AND P0, PT, R4, RZ, PT ;  /* 0x000000ff0400720c */ /* 0x000fda0003f05270 */
[----:B------:R-:W0:Y:S01]  /*1af0*/  @P0 S2R R5, SR_CgaCtaId ;  /* 0x0000000000050919 */ /* 0x000e220000008800 */
[----:B------:R-:W-:Y:S01]  /*1b00*/  @P0 IMAD.SHL.U32 R6, R6, 0x8, RZ ;  /* 0x0000000806060824 */ /* 0x000fe200078e00ff */
[----:B------:R-:W-:-:S04]  /*1b10*/  @P0 MOV R4, 0x400 ;  /* 0x0000040000040802 */ /* 0x000fc80000000f00 */
[----:B------:R-:W-:Y:S02]  /*1b20*/  @P0 LOP3.LUT R6, R6, 0x18, RZ, 0xc0, !PT ;  /* 0x0000001806060812 */ /* 0x000fe400078ec0ff */
[----:B0-----:R-:W-:-:S04]  /*1b30*/  @P0 LEA R5, R5, R4, 0x18 ;  /* 0x0000000405050211 */ /* 0x001fc800078ec0ff */
[----:B------:R-:W-:-:S04]  /*1b40*/  @P0 IADD3 R6, R5, 0x30020, R6 ;  /* 0x0003002005060810 */ /* 0x000fc80007ffe006 */
[----:B------:R-:W-:-:S04]  /*1b50*/  @P0 PRMT R6, R3, 0x654, R6 ;  /* 0x0000065403060816 */ /* 0x000fc80000000006 */
[----:B------:R0:W-:Y:S01]  /*1b60*/  @P0 SYNCS.ARRIVE.TRANS64.RED.A1T0 RZ, [R6+URZ], RZ ;  /* 0x000000ff06ff09a7 */ /* 0x0001e2000810043f */
[----:B------:R-:W-:-:S13]  /*1b70*/  ISETP.GT.U32.AND P0, PT, R2, 0x1, PT ;  /* 0x000000010200780c */ /* 0x000fda0003f04070 */
[----:B0-----:R-:W-:Y:S05]  /*1b80*/  @P0 BRA `(.L_x_23) ;  /* 0x0000000000040947 */ /* 0x001fea0003800000 */
[----:B------:R-:W-:Y:S01]  /*1b90*/  BPT.TRAP 0x1 ;  /* 0x000000040000795c */ /* 0x000fe20000300000 */
.L_x_23:
[----:B------:R-:W0:Y:S01]  /*1ba0*/  S2R R2, SR_TID.X ;  /* 0x0000000000027919 */ /* 0x000e220000002100 */
[----:B------:R-:W-:Y:S01]  /*1bb0*/  ULDC.64 UR4, c[0x0][0x280] ;  /* 0x0000a00000047ab9 */ /* 0x000fe20000000a00 */
[----:B------:R-:W1:Y:S01]  /*1bc0*/  S2R R5, SR_CTAID.Y ;  /* 0x0000000000057919 */ /* 0x000e620000002600 */
[----:B------:R-:W2:Y:S01]  /*1bd0*/  S2R R11, SR_CTAID.X ;  /* 0x00000000000b7919 */ /* 0x000ea20000002500 */
[----:B0-----:R-:W-:-:S04]  /*1be0*/  SHF.R.S32.HI R3, RZ, 0x1f, R2 ;  /* 0x0000001fff037819 */ /* 0x001fc80000011402 */
[----:B------:R-:W-:Y:S01]  /*1bf0*/  LEA.HI R3, R3, R2, RZ, 0x7 ;  /* 0x0000000203037211 */ /* 0x000fe200078f38ff */
[----:B-1----:R-:W-:-:S03]  /*1c00*/  IMAD.SHL.U32 R5, R5, 0x40, RZ ;  /* 0x0000004005057824 */ /* 0x002fc600078e00ff */
[----:B------:R-:W-:Y:S01]  /*1c10*/  LOP3.LUT R3, R3, 0xffffff80, RZ, 0xc0, !PT ;  /* 0xffffff8003037812 */ /* 0x000fe200078ec0ff */
[----:B--2---:R-:W-:Y:S01]  /*1c20*/  IMAD.SHL.U32 R4, R11, 0x80, RZ ;  /* 0x000000800b047824 */ /* 0x004fe200078e00ff */
[----:B------:R-:W-:-:S03]  /*1c30*/  ISETP.GE.AND P0, PT, R5, UR5, PT ;  /* 0x0000000505007c0c */ /* 0x000fc6000bf06270 */
[----:B------:R-:W-:Y:S01]  /*1c40*/  IMAD.IADD R9, R2, 0x1, -R3 ;  /* 0x0000000102097824 */ /* 0x000fe200078e0a03 */
[----:B------:R-:W-:-:S04]  /*1c50*/  ISETP.GE.OR P0, PT, R4, UR4, P0 ;  /* 0x0000000404007c0c */ /* 0x000fc80008706670 */
[----:B------:R-:W-:-:S04]  /*1c60*/  SHF.R.S32.HI R8, RZ, 0x1f, R9 ;  /* 0x0000001fff087819 */ /* 0x000fc80000011409 */
[----:B------:R-:W-:-:S04]  /*1c70*/  LEA.HI R2, R8, R9, RZ, 0x2 ;  /* 0x0000000908027211 */ /* 0x000fc800078f10ff */
[--C-:B------:R-:W-:Y:S02]  /*1c80*/  SHF.R.S32.HI R16, RZ, 0x2, R2.reuse ;  /* 0x00000002ff107819 */ /* 0x100fe40000011402 */
[----:B------:R-:W-:-:S04]  /*1c90*/  SHF.R.S32.HI R3, RZ, 0x1f, R2 ;  /* 0x0000001fff037819 */ /* 0x000fc80000011402 */
[----:B------:R-:W-:-:S04]  /*1ca0*/  LEA.HI R3, R3, R16, RZ, 0x3 ;  /* 0x0000001003037211 */ /* 0x000fc800078f18ff */
[----:B------:R-:W-:Y:S01]  /*1cb0*/  LOP3.LUT R3, R3, 0xfffffff8, RZ, 0xc0, !PT ;  /* 0xfffffff803037812 */ /* 0x000fe200078ec0ff */
[----:B------:R-:W-:Y:S06]  /*1cc0*/  @P0 EXIT ;  /* 0x000000000000094d */ /* 0x000fec0003800000 */
[----:B------:R-:W0:Y:S01]  /*1cd0*/  LDC.64 R6, c[0x0][0x658] ;  /* 0x00019600ff067b82 */ /* 0x000e220000000a00 */
[----:B------:R-:W-:Y:S01]  /*1ce0*/  LOP3.LUT R2, R2, 0x7ffffffc, RZ, 0xc0, !PT ;  /* 0x7ffffffc02027812 */ /* 0x000fe200078ec0ff */
[----:B------:R-:W-:Y:S01]  /*1cf0*/  IMAD.IADD R16, R16, 0x1, -R3 ;  /* 0x0000000110107824 */ /* 0x000fe200078e0a03 */
[----:B------:R-:W-:Y:S02]  /*1d00*/  LEA.HI R3, R8, R9, RZ, 0x5 ;  /* 0x0000000908037211 */ /* 0x000fe400078f28ff */
[----:B----45:R-:W-:Y:S01]  /*1d10*/  FSETP.NEU.AND P1, PT, R14, RZ, PT ;  /* 0x000000ff0e00720b */ /* 0x030fe20003f2d000 */
[----:B------:R-:W-:Y:S01]  /*1d20*/  IMAD.IADD R2, R9, 0x1, -R2 ;  /* 0x0000000109027824 */ /* 0x000fe200078e0a02 */
[----:B------:R-:W-:Y:S02]  /*1d30*/  SHF.R.S32.HI R17, RZ, 0x1f, R16 ;  /* 0x0000001fff117819 */ /* 0x000fe40000011410 */
[----:B------:R-:W-:Y:S01]  /*1d40*/  SHF.R.S32.HI R9, RZ, 0x5, R3 ;  /* 0x00000005ff097819 */ /* 0x000fe20000011403 */
[----:B------:R-:W-:-:S02]  /*1d50*/  IMAD.SHL.U32 R8, R2, 0x2, RZ ;  /* 0x0000000202087824 */ /* 0x000fc400078e00ff */
[----:B------:R-:W-:-:S03]  /*1d60*/  IMAD.WIDE R2, R11, 0x80, R16 ;  /* 0x000000800b027825 */ /* 0x000fc600078e0210 */
[----:B------:R-:W-:Y:S01]  /*1d70*/  SHF.R.S32.HI R10, RZ, 0x1f, R8 ;  /* 0x0000001fff0a7819 */ /* 0x000fe20000011408 */
[----:B------:R-:W-:Y:S01]  /*1d80*/  IMAD R11, R9, -0x10, -R4 ;  /* 0xfffffff0090b7824 */ /* 0x000fe200078e0a04 */
[----:B------:R-:W-:Y:S01]  /*1d90*/  IADD3 R4, P0, R5, R8, RZ ;  /* 0x0000000805047210 */ /* 0x000fe20007f1e0ff */
[----:B------:R-:W-:Y:S01]  /*1da0*/  IMAD.WIDE R2, R9, 0x10, R2 ;  /* 0x0000001009027825 */ /* 0x000fe200078e0202 */
[----:B---3--:R-:W-:Y:S02]  /*1db0*/  IADD3 R15, -R8, UR5, -R5 ;  /* 0x00000005080f7c10 */ /* 0x008fe4000fffe905 */
[----:B------:R-:W-:Y:S02]  /*1dc0*/  LEA.HI.X.SX32 R5, R5, R10, 0x1, P0 ;  /* 0x0000000a05057211 */ /* 0x000fe400000f0eff */
[----:B------:R-:W-:Y:S01]  /*1dd0*/  IADD3 R16, R11, UR4, -R16 ;  /* 0x000000040b107c10 */ /* 0x000fe2000fffe810 */
[-C--:B0-----:R-:W-:Y:S01]  /*1de0*/  IMAD R8, R3, R6.reuse, RZ ;  /* 0x0000000603087224 */ /* 0x081fe200078e02ff */
[----:B------:R-:W-:Y:S01]  /*1df0*/  ISETP.GT.AND P4, PT, R15, RZ, PT ;  /* 0x000000ff0f00720c */ /* 0x000fe20003f84270 */
[----:B------:R-:W-:Y:S01]  /*1e00*/  IMAD.WIDE.U32 R10, R2, R6, R4 ;  /* 0x00000006020a7225 */ /* 0x000fe200078e0004 */
[----:B------:R-:W-:-:S02]  /*1e10*/  SHF.L.U64.HI R19, R6, 0x3, R7 ;  /* 0x0000000306137819 */ /* 0x000fc40000010207 */
[----:B------:R-:W-:Y:S01]  /*1e20*/  P2R R9, PR, RZ, 0x10 ;  /* 0x00000010ff097803 */ /* 0x000fe20000000000 */
[----:B------:R-:W-:Y:S01]  /*1e30*/  IMAD R13, R2, R7, R8 ;  /* 0x00000007020d7224 */ /* 0x000fe200078e0208 */
[----:B------:R-:W-:Y:S01]  /*1e40*/  ISETP.GT.AND P0, PT, R16, RZ, P4 ;  /* 0x000000ff1000720c */ /* 0x000fe20002704270 */
[C---:B------:R-:W-:Y:S01]  /*1e50*/  IMAD.SHL.U32 R20, R6.reuse, 0x8, RZ ;  /* 0x0000000806147824 */ /* 0x040fe200078e00ff */
[C---:B------:R-:W-:Y:S01]  /*1e60*/  SHF.L.U64.HI R18, R6.reuse, 0x6, R7 ;  /* 0x0000000606127819 */ /* 0x040fe20000010207 */
[----:B------:R-:W-:Y:S02]  /*1e70*/  IMAD.SHL.U32 R17, R6, 0x40, RZ ;  /* 0x0000004006117824 */ /* 0x000fe400078e00ff */
[----:B------:R-:W-:Y:S01]  /*1e80*/  IMAD.IADD R13, R11, 0x1, R13 ;  /* 0x000000010b0d7824 */ /* 0x000fe200078e020d */
[----:B------:R-:W-:Y:S07]  /*1e90*/  @!P1 BRA `(.L_x_25) ;  /* 0x0000003000209947 */ /* 0x000fee0003800000 */
[----:B------:R-:W-:Y:S01]  /*1ea0*/  ULDC.64 UR6, c[0x0][0x630] ;  /* 0x00018c0000067ab9 */ /* 0x000fe20000000a00 */
[----:B------:R-:W-:Y:S01]  /*1eb0*/  ULDC.64 UR8, c[0x0][0x628] ;  /* 0x00018a0000087ab9 */ /* 0x000fe20000000a00 */
[----:B------:R-:W-:Y:S01]  /*1ec0*/  IMAD R21, R3, UR6, RZ ;  /* 0x0000000603157c24 */ /* 0x000fe2000f8e02ff */
[----:B------:R-:W-:Y:S01]  /*1ed0*/  ULDC.64 UR4, c[0x0][0x650] ;  /* 0x0001940000047ab9 */ /* 0x000fe20000000a00 */
[----:B------:R-:W-:-:S04]  /*1ee0*/  IMAD.WIDE.U32 R8, R2, UR6, R4 ;  /* 0x0000000602087c25 */ /* 0x000fc8000f8e0004 */
[----:B------:R-:W-:Y:S01]  /*1ef0*/  IMAD R21, R2, UR7, R21 ;  /* 0x0000000702157c24 */ /* 0x000fe2000f8e0215 */
[----:B------:R-:W-:-:S03]  /*1f00*/  LEA R6, P1, R8, UR8, 0x2 ;  /* 0x0000000808067c11 */ /* 0x000fc6000f8210ff */
[----:B------:R-:W-:-:S05]  /*1f10*/  IMAD.IADD R7, R9, 0x1, R21 ;  /* 0x0000000109077824 */ /* 0x000fca00078e0215 */
[----:B------:R-:W-:-:S05]  /*1f20*/  LEA.HI.X R7, R8, UR9, R7, 0x2, P1 ;  /* 0x0000000908077c11 */ /* 0x000fca00088f1407 */
[----:B------:R-:W2:Y:S01]  /*1f30*/  @P0 LDG.E.LTC128B R11, desc[UR12][R6.64] ;  /* 0x0000000c060b0981 */ /* 0x000ea2000c1e1920 */
[----:B------:R-:W-:Y:S01]  /*1f40*/  ISETP.GT.AND P3, PT, R15, 0x1, PT ;  /* 0x000000010f00780c */ /* 0x000fe20003f64270 */
[----:B------:R-:W-:Y:S01]  /*1f50*/  BSSY B0, `(.L_x_26) ;  /* 0x000000d000007945 */ /* 0x000fe20003800000 */
[----:B------:R-:W-:Y:S02]  /*1f60*/  LEA R8, P2, R10, UR4, 0x2 ;  /* 0x000000040a087c11 */ /* 0x000fe4000f8410ff */
[----:B------:R-:W-:Y:S02]  /*1f70*/  ISETP.GT.AND P1, PT, R16, RZ, P3 ;  /* 0x000000ff1000720c */ /* 0x000fe40001f24270 */
[----:B--2---:R-:W-:Y:S01]  /*1f80*/  LOP3.LUT R9, R11, 0xffffe000, RZ, 0xc0, !PT ;  /* 0xffffe0000b097812 */ /* 0x004fe200078ec0ff */
[----:B------:R-:W-:-:S04]  /*1f90*/  IMAD.MOV.U32 R22, RZ, RZ, R11 ;  /* 0x000000ffff167224 */ /* 0x000fc800078e000b */
[----:B------:R-:W-:-:S04]  /*1fa0*/  FMUL R9, R9, R14 ;  /* 0x0000000e09097220 */ /* 0x000fc80000400000 */
[----:B------:R-:W-:Y:S01]  /*1fb0*/  FFMA R23, R56, R0, R9 ;  /* 0x0000000038177223 */ /* 0x000fe20000000009 */
[----:B------:R-:W-:Y:S02]  /*1fc0*/  P2R R9, PR, RZ, 0x8 ;  /* 0x00000008ff097803 */ /* 0x000fe40000000000 */
[----:B------:R-:W-:Y:S02]  /*1fd0*/  LEA.HI.X R9, R10, UR5, R13, 0x2, P2 ;  /* 0x000000050a097c11 */ /* 0x000fe400090f140d */
[----:B------:R-:W-:-:S05]  /*1fe0*/  F2FP.TF32.F32.PACK_B R23, R23 ;  /* 0x00000017ff17723e */ /* 0x000fca00024050ff */
[----:B------:R0:W-:Y:S01]  /*1ff0*/  @P0 STG.E desc[UR12][R8.64], R23 ;  /* 0x0000001708000986 */ /* 0x0001e2000c10190c */
[----:B------:R-:W-:Y:S05]  /*2000*/  @!P1 BRA `(.L_x_27) ;  /* 0x0000000000049947 */ /* 0x000fea0003800000 */
[----:B------:R1:W5:Y:S02]  /*2010*/  LDG.E.LTC128B R22, desc[UR12][R6.64+0x4] ;  /* 0x0000040c06167981 */ /* 0x000364000c1e1920 */
.L_x_27:
[----:B------:R-:W-:Y:S05]  /*2020*/  BSYNC B0 ;  /* 0x0000000000007941 */ /* 0x000fea0003800000 */
.L_x_26:
[----:B------:R-:W-:Y:S01]  /*2030*/  USHF.L.U32 UR4, UR6, 0x3, URZ ;  /* 0x0000000306047899 */ /* 0x000fe2000800063f */
[----:B0----5:R-:W-:Y:S01]  /*2040*/  LOP3.LUT R23, R22, 0xffffe000, RZ, 0xc0, !PT ;  /* 0xffffe00016177812 */ /* 0x021fe200078ec0ff */
[----:B------:R-:W-:Y:S01]  /*2050*/  USHF.L.U64.HI UR5, UR6, 0x3, UR7 ;  /* 0x0000000306057899 */ /* 0x000fe20008010207 */
[----:B------:R-:W-:-:S03]  /*2060*/  ISETP.GT.AND P0, PT, R16, 0x8, P4 ;  /* 0x000000081000780c */ /* 0x000fc60002704270 */
[----:B------:R-:W-:Y:S02]  /*2070*/  IMAD.U32 R10, RZ, RZ, UR4 ;  /* 0x00000004ff0a7e24 */ /* 0x000fe4000f8e00ff */
[----:B------:R-:W-:Y:S01]  /*2080*/  FMUL R56, R23, R14 ;  /* 0x0000000e17387220 */ /* 0x000fe20000400000 */
[----:B------:R-:W-:-:S03]  /*2090*/  IMAD.U32 R11, RZ, RZ, UR5 ;  /* 0x00000005ff0b7e24 */ /* 0x000fc6000f8e00ff */
[----:B------:R-:W-:Y:S01]  /*20a0*/  FFMA R57, R57, R0, R56 ;  /* 0x0000000039397223 */ /* 0x000fe20000000038 */
[----:B------:R-:W-:-:S04]  /*20b0*/  IMAD.WIDE.U32 R12, R2, UR6, R10 ;  /* 0x00000006020c7c25 */ /* 0x000fc8000f8e000a */
[----:B------:R-:W-:Y:S02]  /*20c0*/  F2FP.TF32.F32.PACK_B R57, R57 ;  /* 0x00000039ff39723e */ /* 0x000fe400024050ff */
[----:B------:R-:W-:-:S03]  /*20d0*/  IADD3 R23, P2, R4, R12, RZ ;  /* 0x0000000c04177210 */ /* 0x000fc60007f5e0ff */
[----:B------:R0:W-:Y:S01]  /*20e0*/  @P1 STG.E desc[UR12][R8.64+0x4], R57 ;  /* 0x0000043908001986 */ /* 0x0001e2000c10190c */
[----:B------:R-:W-:Y:S02]  /*20f0*/  IADD3.X R56, R5, R21, R13, P2, !PT ;  /* 0x0000001505387210 */ /* 0x000fe400017fe40d */
[----:B------:R-:W-:-:S04]  /*2100*/  LEA R12, P2, R23, UR8, 0x2 ;  /* 0x00000008170c7c11 */ /* 0x000fc8000f8410ff */
[----:B------:R-:W-:-:S05]  /*2110*/  LEA.HI.X R13, R23, UR9, R56, 0x2, P2 ;  /* 0x00000009170d7c11 */ /* 0x000fca00090f1438 */
[----:B------:R-:W2:Y:S01]  /*2120*/  @P0 LDG.E.LTC128B R22, desc[UR12][R12.64] ;  /* 0x0000000c0c160981 */ /* 0x000ea2000c1e1920 */
[C---:B------:R-:W-:Y:S01]  /*2130*/  IMAD.SHL.U32 R23, R20.reuse, 0x4, RZ ;  /* 0x0000000414177824 */ /* 0x040fe200078e00ff */
[----:B------:R-:W-:Y:S01]  /*2140*/  SHF.L.U64.HI R19, R20, 0x2, R19 ;  /* 0x0000000214137819 */ /* 0x000fe20000010213 */
[----:B------:R-:W-:Y:S01]  /*2150*/  BSSY B0, `(.L_x_28) ;  /* 0x000000b000007945 */ /* 0x000fe20003800000 */
[----:B------:R-:W-:Y:S02]  /*2160*/  ISETP.GT.AND P1, PT, R16, 0x8, P3 ;  /* 0x000000081000780c */ /* 0x000fe40001f24270 */
[----:B------:R-:W-:Y:S02]  /*2170*/  IADD3 R20, P2, R23, R8, RZ ;  /* 0x0000000817147210 */ /* 0x000fe40007f5e0ff */
[----:B--2---:R-:W-:-:S05]  /*2180*/  LOP3.LUT R21, R22, 0xffffe000, RZ, 0xc0, !PT ;  /* 0xffffe00016157812 */ /* 0x004fca00078ec0ff */
[----:B------:R-:W-:-:S04]  /*2190*/  FMUL R21, R21, R14 ;  /* 0x0000000e15157220 */ /* 0x000fc80000400000 */
[----:B------:R-:W-:Y:S01]  /*21a0*/  FFMA R89, R58, R0, R21 ;  /* 0x000000003a597223 */ /* 0x000fe20000000015 */
[----:B------:R-:W-:-:S04]  /*21b0*/  IMAD.X R21, R19, 0x1, R9, P2 ;  /* 0x0000000113157824 */ /* 0x000fc800010e0609 */
[----:B------:R-:W-:-:S05]  /*21c0*/  F2FP.TF32.F32.PACK_B R89, R89 ;  /* 0x00000059ff59723e */ /* 0x000fca00024050ff */
[----:B------:R0:W-:Y:S01]  /*21d0*/  @P0 STG.E desc[UR12][R20.64], R89 ;  /* 0x0000005914000986 */ /* 0x0001e2000c10190c */
[----:B------:R-:W-:Y:S05]  /*21e0*/  @!P1 BRA `(.L_x_29) ;  /* 0x0000000000049947 */ /* 0x000fea0003800000 */
[----:B------:R2:W5:Y:S02]  /*21f0*/  LDG.E.LTC128B R22, desc[UR12][R12.64+0x4] ;  /* 0x0000040c0c167981 */ /* 0x000564000c1e1920 */
.L_x_29:
[----:B------:R-:W-:Y:S05]  /*2200*/  BSYNC B0 ;  /* 0x0000000000007941 */ /* 0x000fea0003800000 */
.L_x_28:
[----:B0----5:R-:W-:Y:S01]  /*2210*/  LOP3.LUT R57, R22, 0xffffe000, RZ, 0xc0, !PT ;  /* 0xffffe00016397812 */ /* 0x021fe200078ec0ff */
[----:B------:R-:W-:Y:S01]  /*2220*/  BSSY B0, `(.L_x_30) ;  /* 0x000000a000007945 */ /* 0x000fe20003800000 */
[----:B------:R-:W-:-:S03]  /*2230*/  ISETP.GT.AND P3, PT, R15, 0x8, PT ;  /* 0x000000080f00780c */ /* 0x000fc60003f64270 */
[----:B------:R-:W-:Y:S01]  /*2240*/  FMUL R56, R57, R14 ;  /* 0x0000000e39387220 */ /* 0x000fe20000400000 */
[----:B------:R-:W-:-:S03]  /*2250*/  ISETP.GT.AND P0, PT, R16, RZ, P3 ;  /* 0x000000ff1000720c */ /* 0x000fc60001f04270 */
[----:B------:R-:W-:Y:S01]  /*2260*/  FFMA R59, R59, R0, R56 ;  /* 0x000000003b3b7223 */ /* 0x000fe20000000038 */
[----:B------:R-:W-:-:S04]  /*2270*/  P2R R56, PR, RZ, 0x8 ;  /* 0x00000008ff387803 */ /* 0x000fc80000000000 */
[----:B------:R-:W-:-:S05]  /*2280*/  F2FP.TF32.F32.PACK_B R59, R59 ;  /* 0x0000003bff3b723e */ /* 0x000fca00024050ff */
[----:B------:R0:W-:Y:S01]  /*2290*/  @P1 STG.E desc[UR12][R20.64+0x4], R59 ;  /* 0x0000043b14001986 */ /* 0x0001e2000c10190c */
[----:B------:R-:W-:Y:S05]  /*22a0*/  @!P0 BRA `(.L_x_31) ;  /* 0x0000000000048947 */ /* 0x000fea0003800000 */
[----:B------:R3:W5:Y:S02]  /*22b0*/  LDG.E.LTC128B R22, desc[UR12][R6.64+0x20] ;  /* 0x0000200c06167981 */ /* 0x000764000c1e1920 */
.L_x_31:
[----:B------:R-:W-:Y:S05]  /*22c0*/  BSYNC B0 ;  /* 0x0000000000007941 */ /* 0x000fea0003800000 */
.L_x_30:
[----:B-----5:R-:W-:Y:S01]  /*22d0*/  LOP3.LUT R57, R22, 0xffffe000, RZ, 0xc0, !PT ;  /* 0xffffe00016397812 */ /* 0x020fe200078ec0ff */
[----:B------:R-:W-:Y:S01]  /*22e0*/  BSSY B0, `(.L_x_32) ;  /* 0x000000a000007945 */ /* 0x000fe20003800000 */
[----:B------:R-:W-:-:S03]  /*22f0*/  ISETP.GT.AND P2, PT, R15, 0x9, PT ;  /* 0x000000090f00780c */ /* 0x000fc60003f44270 */
[----:B------:R-:W-:Y:S01]  /*2300*/  FMUL R57, R57, R14 ;  /* 0x0000000e39397220 */ /* 0x000fe20000400000 */
[----:B------:R-:W-:Y:S02]  /*2310*/  ISETP.GT.AND P1, PT, R16, RZ, P2 ;  /* 0x000000ff1000720c */ /* 0x000fe40001724270 */
[----:B------:R-:W-:Y:S01]  /*2320*/  P2R R56, PR, RZ, 0x4 ;  /* 0x00000004ff387803 */ /* 0x000fe20000000000 */
[----:B------:R-:W-:-:S05]  /*2330*/  FFMA R57, R60, R0, R57 ;  /* 0x000000003c397223 */ /* 0x000fca0000000039 */
[----:B------:R-:W-:-:S05]  /*2340*/  F2FP.TF32.F32.PACK_B R57, R57 ;  /* 0x00000039ff39723e */ /* 0x000fca00024050ff */
[----:B------:R4:W-:Y:S01]  /*2350*/  @P0 STG.E desc[UR12][R8.64+0x20], R57 ;  /* 0x0000203908000986 */ /* 0x0009e2000c10190c */
[----:B------:R-:W-:Y:S05]  /*2360*/  @!P1 BRA `(.L_x_33) ;  /* 0x0000000000049947 */ /* 0x000fea0003800000 */
[----:B------:R0:W5:Y:S02]  /*2370*/  LDG.E.LTC128B R22, desc[UR12][R6.64+0x24] ;  /* 0x0000240c06167981 */ /* 0x000164000c1e1920 */
.L_x_33:
[----:B------:R-:W-:Y:S05]  /*2380*/  BSYNC B0 ;  /* 0x0000000000007941 */ /* 0x000fea0003800000 */
.L_x_32:
[----:B----45:R-:W-:Y:S01]  /*2390*/  LOP3.LUT R57, R22, 0xffffe000, RZ, 0xc0, !PT ;  /* 0xffffe00016397812 */ /* 0x030fe200078ec0ff */
[----:B------:R-:W-:Y:S01]  /*23a0*/  BSSY B0, `(.L_x_34) ;  /* 0x0000008000007945 */ /* 0x000fe20003800000 */
[----:B------:R-:W-:-:S03]  /*23b0*/  ISETP.GT.AND P0, PT, R16, 0x8, P3 ;  /* 0x000000081000780c */ /* 0x000fc60001f04270 */
[----:B------:R-:W-:-:S04]  /*23c0*/  FMUL R56, R57, R14 ;  /* 0x0000000e39387220 */ /* 0x000fc80000400000 */
[----:B------:R-:W-:-:S05]  /*23d0*/  FFMA R61, R61, R0, R56 ;  /* 0x000000003d3d7223 */ /* 0x000fca0000000038 */
[----:B------:R-:W-:-:S05]  /*23e0*/  F2FP.TF32.F32.PACK_B R61, R61 ;  /* 0x0000003dff3d723e */ /* 0x000fca00024050ff */
[----:B------:R4:W-:Y:S01]  /*23f0*/  @P1 STG.E desc[UR12][R8.64+0x24], R61 ;  /* 0x0000243d08001986 */ /* 0x0009e2000c10190c */
[----:B------:R-:W-:Y:S05]  /*2400*/  @!P0 BRA `(.L_x_35) ;  /* 0x0000000000048947 */ /* 0x000fea0003800000 */
[----:B------:R0:W5:Y:S02]  /*2410*/  LDG.E.LTC128B R22, desc[UR12][R12.64+0x20] ;  /* 0x0000200c0c167981 */ /* 0x000164000c1e1920 */
.L_x_35:
[----:B------:R-:W-:Y:S05]  /*2420*/  BSYNC B0 ;  /* 0x0000000000007941 */ /* 0x000fea0003800000 */
.L_x_34:
[----:B-----5:R-:W-:Y:S01]  /*2430*/  LOP3.LUT R57, R22, 0xffffe000, RZ, 0xc0, !PT ;  /* 0xffffe00016397812 */ /* 0x020fe200078ec0ff */
[----:B------:R-:W-:Y:S01]  /*2440*/  BSSY B0, `(.L_x_36) ;  /* 0x0000009000007945 */ /* 0x000fe20003800000 */
[----:B------:R-:W-:-:S03]  /*2450*/  ISETP.GT.AND P1, PT, R16, 0x8, P2 ;  /* 0x000000081000780c */ /* 0x000fc60001724270 */
[----:B------:R-:W-:-:S04]  /*2460*/  FMUL R57, R57, R14 ;  /* 0x0000000e39397220 */ /* 0x000fc80000400000 */
[----:B0-----:R-:W-:Y:S01]  /*2470*/  FFMA R59, R62, R0, R57 ;  /* 0x000000003e3b7223 */ /* 0x001fe20000000039 */
[----:B------:R-:W-:-:S04]  /*2480*/  IMAD.SHL.U32 R57, R17, 0x4, RZ ;  /* 0x0000000411397824 */ /* 0x000fc800078e00ff */
[----:B------:R-:W-:-:S05]  /*2490*/  F2FP.TF32.F32.PACK_B R59, R59 ;  /* 0x0000003bff3b723e */ /* 0x000fca00024050ff */
[----:B------:R0:W-:Y:S01]  /*24a0*/  @P0 STG.E desc[UR12][R20.64+0x20], R59 ;  /* 0x0000203b14000986 */ /* 0x0001e2000c10190c */
[----:B------:R-:W-:Y:S05]  /*24b0*/  @!P1 BRA `(.L_x_37) ;  /* 0x0000000000049947 */ /* 0x000fea0003800000 */
[----:B------:R0:W5:Y:S02]  /*24c0*/  LDG.E.LTC128B R22, desc[UR12][R12.64+0x24] ;  /* 0x0000240c0c167981 */ /* 0x000164000c1e1920 */
.L_x_37:
[----:B------:R-:W-:Y:S05]  /*24d0*/  BSYNC B0 ;  /* 0x0000000000007941 */ /* 0x000fea0003800000 */
.L_x_36:
[----:B0----5:R-:W-:Y:S01]  /*24e0*/  LOP3.LUT R59, R22, 0xffffe000, RZ, 0xc0, !PT ;  /* 0xffffe000163b7812 */ /* 0x021fe200078ec0ff */
[----:B------:R-:W-:Y:S01]  /*24f0*/  BSSY B0, `(.L_x_38) ;  /* 0x000000d000007945 */ /* 0x000fe20003800000 */
[----:B------:R-:W-:Y:S02]  /*2500*/  SHF.L.U64.HI R17, R17, 0x2, R18 ;  /* 0x0000000211117819 */ /* 0x000fe40000010212 */
[----:B------:R-:W-:Y:S01]  /*2510*/  IADD3 R18, P0, P2, R57, R8, R23 ;  /* 0x0000000839127210 */ /* 0x000fe20007a1e017 */
[----:B------:R-:W-:Y:S01]  /*2520*/  FMUL R56, R59, R14 ;  /* 0x0000000e3b387220 */ /* 0x000fe20000400000 */
[----:B------:R-:W-:Y:S02]  /*2530*/  ISETP.GT.AND P3, PT, R15, 0x10, PT ;  /* 0x000000100f00780c */ /* 0x000fe40003f64270 */
[----:B------:R-:W-:Y:S01]  /*2540*/  IADD3.X R19, R17, R9, R19, P0, P2 ;  /* 0x0000000911137210 */ /* 0x000fe200007e4413 */
[----:B------:R-:W-:Y:S01]  /*2550*/  FFMA R63, R63, R0, R56 ;  /* 0x000000003f3f7223 */ /* 0x000fe20000000038 */
[----:B------:R-:W-:-:S02]  /*2560*/  ISETP.GT.AND P0, PT, R16, RZ, P3 ;  /* 0x000000ff1000720c */ /* 0x000fc40001f04270 */
[----:B------:R-:W-:Y:S02]  /*2570*/  P2R R23, PR, RZ, 0x8 ;  /* 0x00000008ff177803 */ /* 0x000fe40000000000 */
[----:B------:R-:W-:-:S05]  /*2580*/  F2FP.TF32.F32.PACK_B R63, R63 ;  /* 0x0000003fff3f723e */ /* 0x000fca00024050ff */
[----:B------:R0:W-:Y:S04]  /*2590*/  @P1 STG.E desc[UR12][R20.64+0x24], R63 ;  /* 0x0000243f14001986 */ /* 0x0001e8000c10190c */
[----:B------:R-:W-:Y:S05]  /*25a0*/  @!P0 BRA `(.L_x_39) ;  /* 0x0000000000048947 */ /* 0x000fea0003800000 */
[----:B------:R0:W5:Y:S02]  /*25b0*/  LDG.E.LTC128B R22, desc[UR12][R6.64+0x40] ;  /* 0x0000400c06167981 */ /* 0x000164000c1e1920 */
.L_x_39:
[----:B------:R-:W-:Y:S05]  /*25c0*/  BSYNC B0 ;  /* 0x0000000000007941 */ /* 0x000fea0003800000 */
.L_x_38:
[----:B-----5:R-:W-:Y:S01]  /*25d0*/  LOP3.LUT R23, R22, 0xffffe000, RZ, 0xc0, !PT ;  /* 0xffffe00016177812 */ /* 0x020fe200078ec0ff */
[----:B------:R-:W-:Y:S01]  /*25e0*/  BSSY B0, `(.L_x_40) ;  /* 0x000000a000007945 */ /* 0x000fe20003800000 */
[----:B------:R-:W-:-:S03]  /*25f0*/  ISETP.GT.AND P1, PT, R15, 0x11, PT ;  /* 0x000000110f00780c */ /* 0x000fc60003f24270 */
[----:B------:R-:W-:-:S04]  /*2600*/  FMUL R23, R23, R14 ;  /* 0x0000000e17177220 */ /* 0x000fc80000400000 */
[----:B------:R-:W-:-:S05]  /*2610*/  FFMA R23, R64, R0, R23 ;  /* 0x0000000040177223 */ /* 0x000fca0000000017 */
[----:B------:R-:W-:-:S05]  /*2620*/  F2FP.TF32.F32.PACK_B R23, R23 ;  /* 0x00000017ff17723e */ /* 0x000fca00024050ff */
[----:B------:R1:W-:Y:S01]  /*2630*/  @P0 STG.E desc[UR12][R8.64+0x40], R23 ;  /* 0x0000401708000986 */ /* 0x0003e2000c10190c */
[----:B------:R-:W-:Y:S02]  /*2640*/  ISETP.GT.AND P0, PT, R16, RZ, P1 ;  /* 0x000000ff1000720c */ /* 0x000fe40000f04270 */
[----:B-1----:R-:W-:-:S11]  /*2650*/  P2R R23, PR, RZ, 0x2 ;  /* 0x00000002ff177803 */ /* 0x002fd60000000000 */
[----:B------:R-:W-:Y:S05]  /*2660*/  @!P0 BRA `(.L_x_41) ;  /* 0x0000000000048947 */ /* 0x000fea0003800000 */
[----:B------:R1:W5:Y:S02]  /*2670*/  LDG.E.LTC128B R22, desc[UR12][R6.64+0x44] ;  /* 0x0000440c06167981 */ /* 0x000364000c1e1920 */
.L_x_41:
[----:B------:R-:W-:Y:S05]  /*2680*/  BSYNC B0 ;  /* 0x0000000000007941 */ /* 0x000fea0003800000 */
.L_x_40:
[----:B-----5:R-:W-:Y:S01]  /*2690*/  LOP3.LUT R23, R22, 0xffffe000, RZ, 0xc0, !PT ;  /* 0xffffe00016177812 */ /* 0x020fe200078ec0ff */
[----:B------:R-:W-:Y:S04]  /*26a0*/  BSSY B0, `(.L_x_42) ;  /* 0x0000008000007945 */ /* 0x000fe80003800000 */
[----:B------:R-:W-:-:S04]  /*26b0*/  FMUL R56, R23, R14 ;  /* 0x0000000e17387220 */ /* 0x000fc80000400000 */
[----:B------:R-:W-:-:S05]  /*26c0*/  FFMA R65, R65, R0, R56 ;  /* 0x0000000041417223 */ /* 0x000fca0000000038 */
[----:B------:R-:W-:-:S05]  /*26d0*/  F2FP.TF32.F32.PACK_B R65, R65 ;  /* 0x00000041ff41723e */ /* 0x000fca00024050ff */
[----:B------:R0:W-:Y:S01]  /*26e0*/  @P0 STG.E desc[UR12][R8.64+0x44], R65 ;  /* 0x0000444108000986 */ /* 0x0001e2000c10190c */
[----:B------:R-:W-:-:S13]  /*26f0*/  ISETP.GT.AND P0, PT, R16, 0x8, P3 ;  /* 0x000000081000780c */ /* 0x000fda0001f04270 */
[----:B0-----:R-:W-:Y:S05]  /*2700*/  @!P0 BRA `(.L_x_43) ;  /* 0x0000000000048947 */ /* 0x001fea0003800000 */
[----:B------:R0:W5:Y:S02]  /*2710*/  LDG.E.LTC128B R22, desc[UR12][R12.64+0x40] ;  /* 0x0000400c0c167981 */ /* 0x000164000c1e1920 */
.L_x_43:
[----:B------:R-:W-:Y:S05]  /*2720*/  BSYNC B0 ;  /* 0x0000000000007941 */ /* 0x000fea0003800000 */
.L_x_42:
[----:B-----5:R-:W-:Y:S01]  /*2730*/  LOP3.LUT R23, R22, 0xffffe000, RZ, 0xc0, !PT ;  /* 0xffffe00016177812 */ /* 0x020fe200078ec0ff */
[----:B------:R-:W-:Y:S01]  /*2740*/  BSSY B0, `(.L_x_44) ;  /* 0x000000b000007945 */ /* 0x000fe20003800000 */
[----:B------:R-:W-:-:S03]  /*2750*/  IMAD.MOV.U32 R56, RZ, RZ, R22 ;  /* 0x000000ffff387224 */ /* 0x000fc600078e0016 */
[----:B------:R-:W-:-:S04]  /*2760*/  FMUL R23, R23, R14 ;  /* 0x0000000e17177220 */ /* 0x000fc80000400000 */
[----:B----4-:R-:W-:-:S05]  /*2770*/  FFMA R61, R66, R0, R23 ;  /* 0x00000000423d7223 */ /* 0x010fca0000000017 */
[----:B------:R-:W-:-:S05]  /*2780*/  F2FP.TF32.F32.PACK_B R61, R61 ;  /* 0x0000003dff3d723e */ /* 0x000fca00024050ff */
[----:B------:R4:W-:Y:S01]  /*2790*/  @P0 STG.E desc[UR12][R20.64+0x40], R61 ;  /* 0x0000403d14000986 */ /* 0x0009e2000c10190c */
[----:B------:R-:W-:-:S05]  /*27a0*/  IADD3 R59, P0, R2, 0x40, RZ ;  /* 0x00000040023b7810 */ /* 0x000fca0007f1e0ff */
[----:B------:R-:W-:Y:S01]  /*27b0*/  IMAD.X R23, RZ, RZ, R3, P0 ;  /* 0x000000ffff177224 */ /* 0x000fe200000e0603 */
[----:B------:R-:W-:-:S13]  /*27c0*/  ISETP.GT.AND P0, PT, R16, 0x8, P1 ;  /* 0x000000081000780c */ /* 0x000fda0000f04270 */
[----:B----4-:R-:W-:Y:S05]  /*27d0*/  @!P0 BRA `(.L_x_45) ;  /* 0x0000000000048947 */ /* 0x010fea0003800000 */
[----:B------:R4:W5:Y:S02]  /*27e0*/  LDG.E.LTC128B R56, desc[UR12][R12.64+0x44] ;  /* 0x0000440c0c387981 */ /* 0x000964000c1e1920 */
.L_x_45:
[----:B------:R-:W-:Y:S05]  /*27f0*/  BSYNC B0 ;  /* 0x0000000000007941 */ /* 0x000fea0003800000 */
.L_x_44:
[----:B-----5:R-:W-:Y:S01]  /*2800*/  LOP3.LUT R3, R56, 0xffffe000, RZ, 0xc0, !PT ;  /* 0xffffe00038037812 */ /* 0x020fe200078ec0ff */
[----:B------:R-:W-:Y:S01]  /*2810*/  IMAD.WIDE.U32 R10, R59, UR6, R10 ;  /* 0x000000063b0a7c25 */ /* 0x000fe2000f8e000a */
[----:B------:R-:W-:Y:S01]  /*2820*/  ISETP.GT.AND P2, PT, R15, 0x18, PT ;  /* 0x000000180f00780c */ /* 0x000fe20003f44270 */
[----:B------:R-:W-:Y:S02]  /*2830*/  BSSY B0, `(.L_x_46) ;  /* 0x0000013000007945 */ /* 0x000fe40003800000 */
[----:B------:R-:W-:-:S04]  /*2840*/  FMUL R2, R3, R14 ;  /* 0x0000000e03027220 */ /* 0x000fc80000400000 */
[----:B------:R-:W-:Y:S01]  /*2850*/  FFMA R67, R67, R0, R2 ;  /* 0x0000000043437223 */ /* 0x000fe20000000002 */
[----:B------:R-:W-:Y:S02]  /*2860*/  IMAD R2, R23, UR6, RZ ;  /* 0x0000000617027c24 */ /* 0x000fe4000f8e02ff */
[C---:B------:R-:W-:Y:S02]  /*2870*/  IMAD.WIDE.U32 R22, R59.reuse, UR6, R4 ;  /* 0x000000063b167c25 */ /* 0x040fe4000f8e0004 */
[----:B------:R-:W-:Y:S02]  /*2880*/  F2FP.TF32.F32.PACK_B R67, R67 ;  /* 0x00000043ff43723e */ /* 0x000fe400024050ff */
[----:B------:R-:W-:-:S03]  /*2890*/  IMAD R61, R59, UR7, R2 ;  /* 0x000000073b3d7c24 */ /* 0x000fc6000f8e0202 */
[----:B------:R0:W-:Y:S01]  /*28a0*/  @P0 STG.E desc[UR12][R20.64+0x44], R67 ;  /* 0x0000444314000986 */ /* 0x0001e2000c10190c */
[----:B------:R-:W-:Y:S01]  /*28b0*/  IMAD.IADD R3, R23, 0x1, R61 ;  /* 0x0000000117037824 */ /* 0x000fe200078e023d */
[----:B------:R-:W-:-:S04]  /*28c0*/  LEA R2, P0, R22, UR8, 0x2 ;  /* 0x0000000816027c11 */ /* 0x000fc8000f8010ff */
[----:B------:R-:W-:Y:S02]  /*28d0*/  LEA.HI.X R3, R22, UR9, R3, 0x2, P0 ;  /* 0x0000000916037c11 */ /* 0x000fe400080f1403 */
[----:B------:R-:W-:-:S04]  /*28e0*/  IADD3 R10, P0, R4, R10, RZ ;  /* 0x0000000a040a7210 */ /* 0x000fc80007f1e0ff */
[----:B------:R-:W-:Y:S02]  /*28f0*/  IADD3.X R5, R5, R61, R11, P0, !PT ;  /* 0x0000003d05057210 */ /* 0x000fe400007fe40b */
[----:B------:R-:W-:-:S04]  /*2900*/  LEA R4, P0, R10, UR8, 0x2 ;  /* 0x000000080a047c11 */ /* 0x000fc8000f8010ff */
[----:B------:R-:W-:Y:S02]  /*2910*/  LEA.HI.X R5, R10, UR9, R5, 0x2, P0 ;  /* 0x000000090a057c11 */ /* 0x000fe400080f1405 */
[----:B------:R-:W-:Y:S02]  /*2920*/  ISETP.GT.AND P0, PT, R16, RZ, P2 ;  /* 0x000000ff1000720c */ /* 0x000fe40001704270 */
[----:B------:R-:W-:-:S11]  /*2930*/  P2R R10, PR, RZ, 0x4 ;  /* 0x00000004ff0a7803 */ /* 0x000fd60000000000 */
[----:B0-----:R-:W-:Y:S05]  /*2940*/  @!P0 BRA `(.L_x_47) ;  /* 0x0000000000048947 */ /* 0x001fea0003800000 */
[----:B------:R0:W5:Y:S02]  /*2950*/  LDG.E.LTC128B R56, desc[UR12][R6.64+0x60] ;  /* 0x0000600c06387981 */ /* 0x000164000c1e1920 */
.L_x_47:
[----:B------:R-:W-:Y:S05]  /*2960*/  BSYNC B0 ;  /* 0x0000000000007941 */ /* 0x000fea0003800000 */
.L_x_46:
[----:B-----5:R-:W-:Y:S01]  /*2970*/  LOP3.LUT R11, R56, 0xffffe000, RZ, 0xc0, !PT ;  /* 0xffffe000380b7812 */ /* 0x020fe200078ec0ff */
[----:B------:R-:W-:Y:S01]  /*2980*/  BSSY B0, `(.L_x_48) ;  /* 0x000000a000007945 */ /* 0x000fe20003800000 */
[----:B------:R-:W-:-:S03]  /*2990*/  ISETP.GT.AND P1, PT, R15, 0x19, PT ;  /* 0x000000190f00780c */ /* 0x000fc60003f24270 */
[----:B------:R-:W-:Y:S01]  /*29a0*/  FMUL R11, R11, R14 ;  /* 0x0000000e0b0b7220 */ /* 0x000fe20000400000 */
[----:B------:R-:W-:-:S03]  /*29b0*/  P2R R10, PR, RZ, 0x2 ;  /* 0x00000002ff0a7803 */ /* 0x000fc60000000000 */
[----:B------:R-:W-:-:S05]  /*29c0*/  FFMA R11, R68, R0, R11 ;  /* 0x00000000440b7223 */ /* 0x000fca000000000b */
[----:B------:R-:W-:-:S05]  /*29d0*/  F2FP.TF32.F32.PACK_B R11, R11 ;  /* 0x0000000bff0b723e */ /* 0x000fca00024050ff */
[----:B------:R0:W-:Y:S01]  /*29e0*/  @P0 STG.E desc[UR12][R8.64+0x60], R11 ;  /* 0x0000600b08000986 */ /* 0x0001e2000c10190c */
[----:B------:R-:W-:-:S13]  /*29f0*/  ISETP.GT.AND P0, PT, R16, RZ, P1 ;  /* 0x000000ff1000720c */ /* 0x000fda0000f04270 */
[----:B0-----:R-:W-:Y:S05]  /*2a00*/  @!P0 BRA `(.L_x_49) ;  /* 0x0000000000048947 */ /* 0x001fea0003800000 */
[----:B------:R0:W5:Y:S02]  /*2a10*/  LDG.E.LTC128B R56, desc[UR12][R6.64+0x64] ;  /* 0x0000640c06387981 */ /* 0x000164000c1e1920 */
.L_x_49:
[----:B------:R-:W-:Y:S05]  /*2a20*/  BSYNC B0 ;  /* 0x0000000000007941 */ /* 0x000fea0003800000 */
.L_x_48:
        /* <DEDUP_REMOVED lines=9> */
.L_x_51:
[----:B------:R-:W-:Y:S05]  /*2ac0*/  BSYNC B0 ;  /* 0x0000000000007941 */ /* 0x000fea0003800000 */
.L_x_50:
        /* <DEDUP_REMOVED lines=9> */
.L_x_53:
[----:B------:R-:W-:Y:S05]  /*2b60*/  BSYNC B0 ;  /* 0x0000000000007941 */ /* 0x000fea0003800000 */
.L_x_52:
[----:B-----5:R-:W-:Y:S01]  /*2b70*/  LOP3.LUT R11, R56, 0xffffe000, RZ, 0xc0, !PT ;  /* 0xffffe000380b7812 */ /* 0x020fe200078ec0ff */
[----:B------:R-:W-:Y:S01]  /*2b80*/  BSSY B0, `(.L_x_54) ;  /* 0x000000a000007945 */ /* 0x000fe20003800000 */
[----:B------:R-:W-:-:S03]  /*2b90*/  ISETP.GT.AND P2, PT, R15, 0x20, PT ;  /* 0x000000200f00780c */ /* 0x000fc60003f44270 */
[----:B------:R-:W-:-:S04]  /*2ba0*/  FMUL R10, R11, R14 ;  /* 0x0000000e0b0a7220 */ /* 0x000fc80000400000 */
[----:B------:R-:W-:Y:S01]  /*2bb0*/  FFMA R71, R71, R0, R10 ;  /* 0x0000000047477223 */ /* 0x000fe2000000000a */
[----:B------:R-:W-:-:S04]  /*2bc0*/  P2R R10, PR, RZ, 0x4 ;  /* 0x00000004ff0a7803 */ /* 0x000fc80000000000 */
[----:B------:R-:W-:-:S05]  /*2bd0*/  F2FP.TF32.F32.PACK_B R71, R71 ;  /* 0x00000047ff47723e */ /* 0x000fca00024050ff */
[----:B------:R0:W-:Y:S01]  /*2be0*/  @P0 STG.E desc[UR12][R20.64+0x64], R71 ;  /* 0x0000644714000986 */ /* 0x0001e2000c10190c */
[----:B------:R-:W-:-:S13]  /*2bf0*/  ISETP.GT.AND P0, PT, R16, RZ, P2 ;  /* 0x000000ff1000720c */ /* 0x000fda0001704270 */
[----:B0-----:R-:W-:Y:S05]  /*2c00*/  @!P0 BRA `(.L_x_55) ;  /* 0x0000000000048947 */ /* 0x001fea0003800000 */
[----:B------:R0:W5:Y:S02]  /*2c10*/  LDG.E.LTC128B R56, desc[UR12][R6.64+0x80] ;  /* 0x0000800c06387981 */ /* 0x000164000c1e1920 */
.L_x_55:
[----:B------:R-:W-:Y:S05]  /*2c20*/  BSYNC B0 ;  /* 0x0000000000007941 */ /* 0x000fea0003800000 */
.L_x_54:
        /* <DEDUP_REMOVED lines=11> */
.L_x_57:
[----:B------:R-:W-:Y:S05]  /*2ce0*/  BSYNC B0 ;  /* 0x0000000000007941 */ /* 0x000fea0003800000 */
.L_x_56:
        /* <DEDUP_REMOVED lines=9> */
.L_x_59:
[----:B------:R-:W-:Y:S05]  /*2d80*/  BSYNC B0 ;  /* 0x0000000000007941 */ /* 0x000fea0003800000 */
.L_x_58:
        /* <DEDUP_REMOVED lines=9> */
.L_x_61:
[----:B------:R-:W-:Y:S05]  /*2e20*/  BSYNC B0 ;  /* 0x0000000000007941 */ /* 0x000fea0003800000 */
.L_x_60:
        /* <DEDUP_REMOVED lines=11> */
.L_x_63:
[----:B------:R-:W-:Y:S05]  /*2ee0*/  BSYNC B0 ;  /* 0x0000000000007941 */ /* 0x000fea0003800000 */
.L_x_62:
[----:B-----5:R-:W-:Y:S01]  /*2ef0*/  LOP3.LUT R11, R56, 0xffffe000, RZ, 0xc0, !PT ;  /* 0xffffe000380b7812 */ /* 0x020fe200078ec0ff */
[----:B------:R-:W-:Y:S01]  /*2f00*/  BSSY B0, `(.L_x_64) ;  /* 0x0000009000007945 */ /* 0x000fe20003800000 */
[----:B------:R-:W-:-:S03]  /*2f10*/  ISETP.GT.AND P4, PT, R15, 0x29, PT ;  /* 0x000000290f00780c */ /* 0x000fc60003f84270 */
[----:B------:R-:W-:-:S04]  /*2f20*/  FMUL R11, R11, R14 ;  /* 0x0000000e0b0b7220 */ /* 0x000fc80000400000 */
[----:B------:R-:W-:-:S05]  /*2f30*/  FFMA R11, R76, R0, R11 ;  /* 0x000000004c0b7223 */ /* 0x000fca000000000b */
[----:B------:R-:W-:-:S05]  /*2f40*/  F2FP.TF32.F32.PACK_B R11, R11 ;  /* 0x0000000bff0b723e */ /* 0x000fca00024050ff */
[----:B------:R0:W-:Y:S01]  /*2f50*/  @P0 STG.E desc[UR12][R8.64+0xa0], R11 ;  /* 0x0000a00b08000986 */ /* 0x0001e2000c10190c */
[----:B------:R-:W-:-:S13]  /*2f60*/  ISETP.GT.AND P0, PT, R16, RZ, P4 ;  /* 0x000000ff1000720c */ /* 0x000fda0002704270 */
[----:B0-----:R-:W-:Y:S05]  /*2f70*/  @!P0 BRA `(.L_x_65) ;  /* 0x0000000000048947 */ /* 0x001fea0003800000 */
[----:B------:R0:W5:Y:S02]  /*2f80*/  LDG.E.LTC128B R56, desc[UR12][R6.64+0xa4] ;  /* 0x0000a40c06387981 */ /* 0x000164000c1e1920 */
.L_x_65:
[----:B------:R-:W-:Y:S05]  /*2f90*/  BSYNC B0 ;  /* 0x0000000000007941 */ /* 0x000fea0003800000 */
.L_x_64:
        /* <DEDUP_REMOVED lines=9> */
.L_x_67:
[----:B------:R-:W-:Y:S05]  /*3030*/  BSYNC B0 ;  /* 0x0000000000007941 */ /* 0x000fea0003800000 */
.L_x_66:
        /* <DEDUP_REMOVED lines=9> */
.L_x_69:
[----:B------:R-:W-:Y:S05]  /*30d0*/  BSYNC B0 ;  /* 0x0000000000007941 */ /* 0x000fea0003800000 */
.L_x_68:
        /* <DEDUP_REMOVED lines=10> */
.L_x_71:
[----:B------:R-:W-:Y:S05]  /*3180*/  BSYNC B0 ;  /* 0x0000000000007941 */ /* 0x000fea0003800000 */
.L_x_70:
        /* <DEDUP_REMOVED lines=10> */
.L_x_73:
[----:B------:R-:W-:Y:S05]  /*3230*/  BSYNC B0 ;  /* 0x0000000000007941 */ /* 0x000fea0003800000 */
.L_x_72:
        /* <DEDUP_REMOVED lines=9> */
.L_x_75:
[----:B------:R-:W-:Y:S05]  /*32d0*/  BSYNC B0 ;  /* 0x0000000000007941 */ /* 0x000fea0003800000 */
.L_x_74:
        /* <DEDUP_REMOVED lines=9> */
.L_x_77:
[----:B------:R-:W-:Y:S05]  /*3370*/  BSYNC B0 ;  /* 0x0000000000007941 */ /* 0x000fea0003800000 */
.L_x_76:
        /* <DEDUP_REMOVED lines=10> */
.L_x_79:
[----:B------:R-:W-:Y:S05]  /*3420*/  BSYNC B0 ;  /* 0x0000000000007941 */ /* 0x000fea0003800000 */
.L_x_78:
[----:B-----5:R-:W-:Y:S01]  /*3430*/  LOP3.LUT R11, R56, 0xffffe000, RZ, 0xc0, !PT ;  /* 0xffffe000380b7812 */ /* 0x020fe200078ec0ff */
[----:B------:R-:W-:Y:S04]  /*3440*/  BSSY B0, `(.L_x_80) ;  /* 0x000000d000007945 */ /* 0x000fe80003800000 */
[----:B------:R-:W-:-:S04]  /*3450*/  FMUL R11, R11, R14 ;  /* 0x0000000e0b0b7220 */ /* 0x000fc80000400000 */
[----:B------:R-:W-:-:S05]  /*3460*/  FFMA R59, R84, R0, R11 ;  /* 0x00000000543b7223 */ /* 0x000fca000000000b */
[----:B------:R-:W-:-:S05]  /*3470*/  F2FP.TF32.F32.PACK_B R59, R59 ;  /* 0x0000003bff3b723e */ /* 0x000fca00024050ff */
[----:B------:R0:W-:Y:S01]  /*3480*/  @P0 STG.E desc[UR12][R8.64+0xe0], R59 ;  /* 0x0000e03b08000986 */ /* 0x0001e2000c10190c */
[----:B------:R-:W-:-:S05]  /*3490*/  IADD3 R22, P0, R57, R20, RZ ;  /* 0x0000001439167210 */ /* 0x000fca0007f1e0ff */
[----:B------:R-:W-:Y:S01]  /*34a0*/  IMAD.X R23, R17, 0x1, R21, P0 ;  /* 0x0000000111177824 */ /* 0x000fe200000e0615 */
[----:B------:R-:W-:-:S05]  /*34b0*/  IADD3 R10, P0, R57, R8, RZ ;  /* 0x00000008390a7210 */ /* 0x000fca0007f1e0ff */
[----:B------:R-:W-:Y:S01]  /*34c0*/  IMAD.X R11, R17, 0x1, R9, P0 ;  /* 0x00000001110b7824 */ /* 0x000fe200000e0609 */
[----:B------:R-:W-:-:S04]  /*34d0*/  ISETP.GT.AND P0, PT, R15, 0x39, PT ;  /* 0x000000390f00780c */ /* 0x000fc80003f04270 */
[----:B------:R-:W-:-:S13]  /*34e0*/  ISETP.GT.AND P5, PT, R16, RZ, P0 ;  /* 0x000000ff1000720c */ /* 0x000fda00007a4270 */
[----:B0-----:R-:W-:Y:S05]  /*34f0*/  @!P5 BRA `(.L_x_81) ;  /* 0x000000000004d947 */ /* 0x001fea0003800000 */
[----:B------:R0:W5:Y:S02]  /*3500*/  LDG.E.LTC128B R56, desc[UR12][R6.64+0xe4] ;  /* 0x0000e40c06387981 */ /* 0x000164000c1e1920 */
.L_x_81:
[----:B------:R-:W-:Y:S05]  /*3510*/  BSYNC B0 ;  /* 0x0000000000007941 */ /* 0x000fea0003800000 */
.L_x_80:
[----:B01-3-5:R-:W-:Y:S01]  /*3520*/  LOP3.LUT R7, R56, 0xffffe000, RZ, 0xc0, !PT ;  /* 0xffffe00038077812 */ /* 0x02bfe200078ec0ff */
        /* <DEDUP_REMOVED lines=8> */
.L_x_83:
[----:B------:R-:W-:Y:S05]  /*35b0*/  BSYNC B0 ;  /* 0x0000000000007941 */ /* 0x000fea0003800000 */
.L_x_82:
[----:B-----5:R-:W-:Y:S01]  /*35c0*/  LOP3.LUT R7, R56, 0xffffe000, RZ, 0xc0, !PT ;  /* 0xffffe00038077812 */ /* 0x020fe200078ec0ff */
[----:B------:R-:W-:Y:S04]  /*35d0*/  BSSY B0, `(.L_x_84) ;  /* 0x0000008000007945 */ /* 0x000fe80003800000 */
[----:B------:R-:W-:-:S04]  /*35e0*/  FMUL R7, R7, R14 ;  /* 0x0000000e07077220 */ /* 0x000fc80000400000 */
[----:B------:R-:W-:-:S05]  /*35f0*/  FFMA R7, R86, R0, R7 ;  /* 0x0000000056077223 */ /* 0x000fca0000000007 */
[----:B------:R-:W-:-:S05]  /*3600*/  F2FP.TF32.F32.PACK_B R7, R7 ;  /* 0x00000007ff07723e */ /* 0x000fca00024050ff */
[----:B------:R1:W-:Y:S01]  /*3610*/  @P5 STG.E desc[UR12][R20.64+0xe0], R7 ;  /* 0x0000e00714005986 */ /* 0x0003e2000c10190c */
[----:B------:R-:W-:-:S13]  /*3620*/  ISETP.GT.AND P5, PT, R16, 0x8, P0 ;  /* 0x000000081000780c */ /* 0x000fda00007a4270 */
[----:B-1----:R-:W-:Y:S05]  /*3630*/  @!P5 BRA `(.L_x_85) ;  /* 0x000000000004d947 */ /* 0x002fea0003800000 */
[----:B------:R1:W5:Y:S02]  /*3640*/  LDG.E.LTC128B R56, desc[UR12][R12.64+0xe4] ;  /* 0x0000e40c0c387981 */ /* 0x000364000c1e1920 */
.L_x_85:
[----:B------:R-:W-:Y:S05]  /*3650*/  BSYNC B0 ;  /* 0x0000000000007941 */ /* 0x000fea0003800000 */
.L_x_84:
[----:B-----5:R-:W-:-:S05]  /*3660*/  LOP3.LUT R7, R56, 0xffffe000, RZ, 0xc0, !PT ;  /* 0xffffe00038077812 */ /* 0x020fca00078ec0ff */
[----:B------:R-:W-:-:S04]  /*3670*/  FMUL R6, R7, R14 ;  /* 0x0000000e07067220 */ /* 0x000fc80000400000 */
[----:B------:R-:W-:-:S05]  /*3680*/  FFMA R87, R87, R0, R6 ;  /* 0x0000000057577223 */ /* 0x000fca0000000006 */
[----:B------:R-:W-:-:S05]  /*3690*/  F2FP.TF32.F32.PACK_B R87, R87 ;  /* 0x00000057ff57723e */ /* 0x000fca00024050ff */
[----:B------:R3:W-:Y:S01]  /*36a0*/  @P5 STG.E desc[UR12][R20.64+0xe4], R87 ;  /* 0x0000e45714005986 */ /* 0x0007e2000c10190c */
[----:B------:R-:W-:-:S04]  /*36b0*/  ISETP.GT.AND P5, PT, R15, RZ, PT ;  /* 0x000000ff0f00720c */ /* 0x000fc80003fa4270 */
[----:B------:R-:W-:-:S13]  /*36c0*/  ISETP.GT.AND P5, PT, R16, 0x40, P5 ;  /* 0x000000401000780c */ /* 0x000fda0002fa4270 */
[----:B------:R-:W2:Y:S01]  /*36d0*/  @P5 LDG.E.LTC128B R56, desc[UR12][R2.64] ;  /* 0x0000000c02385981 */ /* 0x000ea2000c1e1920 */
[----:B------:R-:W-:Y:S01]  /*36e0*/  BSSY B0, `(.L_x_86) ;  /* 0x000000a000007945 */ /* 0x000fe20003800000 */
[----:B--2---:R-:W-:-:S05]  /*36f0*/  LOP3.LUT R7, R56, 0xffffe000, RZ, 0xc0, !PT ;  /* 0xffffe00038077812 */ /* 0x004fca00078ec0ff */
[----:B------:R-:W-:-:S04]  /*3700*/  FMUL R7, R7, R14 ;  /* 0x0000000e07077220 */ /* 0x000fc80000400000 */
[----:B------:R-:W-:-:S05]  /*3710*/  FFMA R7, R24, R0, R7 ;  /* 0x0000000018077223 */ /* 0x000fca0000000007 */
[----:B------:R-:W-:-:S05]  /*3720*/  F2FP.TF32.F32.PACK_B R7, R7 ;  /* 0x00000007ff07723e */ /* 0x000fca00024050ff */
[----:B------:R3:W-:Y:S01]  /*3730*/  @P5 STG.E desc[UR12][R10.64], R7 ;  /* 0x000000070a005986 */ /* 0x0007e2000c10190c */
[----:B------:R-:W-:-:S04]  /*3740*/  ISETP.GT.AND P5, PT, R15, 0x1, PT ;  /* 0x000000010f00780c */ /* 0x000fc80003fa4270 */
[----:B------:R-:W-:-:S13]  /*3750*/  ISETP.GT.AND P5, PT, R16, 0x40, P5 ;  /* 0x000000401000780c */ /* 0x000fda0002fa4270 */
[----:B---3--:R-:W-:Y:S05]  /*3760*/  @!P5 BRA `(.L_x_87) ;  /* 0x000000000004d947 */ /* 0x008fea0003800000 */
[----:B------:R2:W5:Y:S02]  /*3770*/  LDG.E.LTC128B R56, desc[UR12][R2.64+0x4] ;  /* 0x0000040c02387981 */ /* 0x000564000c1e1920 */
.L_x_87:
[----:B------:R-:W-:Y:S05]  /*3780*/  BSYNC B0 ;  /* 0x0000000000007941 */ /* 0x000fea0003800000 */
.L_x_86:
[----:B-----5:R-:W-:Y:S01]  /*3790*/  LOP3.LUT R7, R56, 0xffffe000, RZ, 0xc0, !PT ;  /* 0xffffe00038077812 */ /* 0x020fe200078ec0ff */
[----:B------:R-:W-:Y:S04]  /*37a0*/  BSSY B0, `(.L_x_88) ;  /* 0x000000b000007945 */ /* 0x000fe80003800000 */
[----:B------:R-:W-:Y:S01]  /*37b0*/  FMUL R6, R7, R14 ;  /* 0x0000000e07067220 */ /* 0x000fe20000400000 */
[----:B------:R-:W-:-:S03]  /*37c0*/  @P5 IMAD.MOV.U32 R7, RZ, RZ, R11 ;  /* 0x000000ffff075224 */ /* 0x000fc600078e000b */
[----:B------:R-:W-:Y:S01]  /*37d0*/  FFMA R25, R25, R0, R6 ;  /* 0x0000000019197223 */ /* 0x000fe20000000006 */
[----:B------:R-:W-:-:S04]  /*37e0*/  @P5 IMAD.MOV.U32 R6, RZ, RZ, R10 ;  /* 0x000000ffff065224 */ /* 0x000fc800078e000a */
[----:B------:R-:W-:-:S05]  /*37f0*/  F2FP.TF32.F32.PACK_B R25, R25 ;  /* 0x00000019ff19723e */ /* 0x000fca00024050ff */
[----:B------:R3:W-:Y:S01]  /*3800*/  @P5 STG.E desc[UR12][R6.64+0x4], R25 ;  /* 0x0000041906005986 */ /* 0x0007e2000c10190c */
[----:B------:R-:W-:-:S04]  /*3810*/  ISETP.GT.AND P5, PT, R15, RZ, PT ;  /* 0x000000ff0f00720c */ /* 0x000fc80003fa4270 */
[----:B------:R-:W-:-:S13]  /*3820*/  ISETP.GT.AND P5, PT, R16, 0x48, P5 ;  /* 0x000000481000780c */ /* 0x000fda0002fa4270 */
[----:B---3--:R-:W-:Y:S05]  /*3830*/  @!P5 BRA `(.L_x_89) ;  /* 0x000000000004d947 */ /* 0x008fea0003800000 */
[----:B------:R3:W5:Y:S02]  /*3840*/  LDG.E.LTC128B R56, desc[UR12][R4.64] ;  /* 0x0000000c04387981 */ /* 0x000764000c1e1920 */
.L_x_89:
[----:B------:R-:W-:Y:S05]  /*3850*/  BSYNC B0 ;  /* 0x0000000000007941 */ /* 0x000fea0003800000 */
.L_x_88:
[----:B-----5:R-:W-:Y:S01]  /*3860*/  LOP3.LUT R7, R56, 0xffffe000, RZ, 0xc0, !PT ;  /* 0xffffe00038077812 */ /* 0x020fe200078ec0ff */
[----:B------:R-:W-:Y:S04]  /*3870*/  BSSY B0, `(.L_x_90) ;  /* 0x0000009000007945 */ /* 0x000fe80003800000 */
[----:B------:R-:W-:-:S04]  /*3880*/  FMUL R7, R7, R14 ;  /* 0x0000000e07077220 */ /* 0x000fc80000400000 */
[----:B------:R-:W-:-:S05]  /*3890*/  FFMA R7, R26, R0, R7 ;  /* 0x000000001a077223 */ /* 0x000fca0000000007 */
[----:B------:R-:W-:-:S05]  /*38a0*/  F2FP.TF32.F32.PACK_B R7, R7 ;  /* 0x00000007ff07723e */ /* 0x000fca00024050ff */
[----:B------:R0:W-:Y:S01]  /*38b0*/  @P5 STG.E desc[UR12][R22.64], R7 ;  /* 0x0000000716005986 */ /* 0x0001e2000c10190c */
[----:B------:R-:W-:-:S04]  /*38c0*/  ISETP.GT.AND P5, PT, R15, 0x1, PT ;  /* 0x000000010f00780c */ /* 0x000fc80003fa4270 */
[----:B------:R-:W-:-:S13]  /*38d0*/  ISETP.GT.AND P5, PT, R16, 0x48, P5 ;  /* 0x000000481000780c */ /* 0x000fda0002fa4270 */
[----:B0-----:R-:W-:Y:S05]  /*38e0*/  @!P5 BRA `(.L_x_91) ;  /* 0x000000000004d947 */ /* 0x001fea0003800000 */
[----:B------:R0:W5:Y:S02]  /*38f0*/  LDG.E.LTC128B R56, desc[UR12][R4.64+0x4] ;  /* 0x0000040c04387981 */ /* 0x000164000c1e1920 */
.L_x_91:
[----:B------:R-:W-:Y:S05]  /*3900*/  BSYNC B0 ;  /* 0x0000000000007941 */ /* 0x000fea0003800000 */
.L_x_90:
        /* <DEDUP_REMOVED lines=10> */
.L_x_93:
[----:B------:R-:W-:Y:S05]  /*39b0*/  BSYNC B0 ;  /* 0x0000000000007941 */ /* 0x000fea0003800000 */
.L_x_92:
[----:B-----5:R-:W-:Y:S01]  /*39c0*/  LOP3.LUT R7, R56, 0xffffe000, RZ, 0xc0, !PT ;  /* 0xffffe00038077812 */ /* 0x020fe200078ec0ff */
[----:B------:R-:W-:Y:S01]  /*39d0*/  @P5 IMAD.MOV.U32 R6, RZ, RZ, R10 ;  /* 0x000000ffff065224 */ /* 0x000fe200078e000a */
[----:B------:R-:W-:Y:S03]  /*39e0*/  BSSY B0, `(.L_x_94) ;  /* 0x000000a000007945 */ /* 0x000fe60003800000 */
[----:B------:R-:W-:-:S04]  /*39f0*/  FMUL R7, R7, R14 ;  /* 0x0000000e07077220 */ /* 0x000fc80000400000 */
[----:B------:R-:W-:Y:S01]  /*3a00*/  FFMA R9, R28, R0, R7 ;  /* 0x000000001c097223 */ /* 0x000fe20000000007 */
[----:B------:R-:W-:-:S04]  /*3a10*/  @P5 IMAD.MOV.U32 R7, RZ, RZ, R11 ;  /* 0x000000ffff075224 */ /* 0x000fc800078e000b */
[----:B------:R-:W-:-:S05]  /*3a20*/  F2FP.TF32.F32.PACK_B R9, R9 ;  /* 0x00000009ff09723e */ /* 0x000fca00024050ff */
[----:B------:R0:W-:Y:S01]  /*3a30*/  @P5 STG.E desc[UR12][R6.64+0x20], R9 ;  /* 0x0000200906005986 */ /* 0x0001e2000c10190c */
[----:B------:R-:W-:-:S04]  /*3a40*/  ISETP.GT.AND P5, PT, R15, 0x9, PT ;  /* 0x000000090f00780c */ /* 0x000fc80003fa4270 */
[----:B------:R-:W-:-:S13]  /*3a50*/  ISETP.GT.AND P5, PT, R16, 0x40, P5 ;  /* 0x000000401000780c */ /* 0x000fda0002fa4270 */
[----:B0-----:R-:W-:Y:S05]  /*3a60*/  @!P5 BRA `(.L_x_95) ;  /* 0x000000000004d947 */ /* 0x001fea0003800000 */
[----:B------:R0:W5:Y:S02]  /*3a70*/  LDG.E.LTC128B R56, desc[UR12][R2.64+0x24] ;  /* 0x0000240c02387981 */ /* 0x000164000c1e1920 */
.L_x_95:
[----:B------:R-:W-:Y:S05]  /*3a80*/  BSYNC B0 ;  /* 0x0000000000007941 */ /* 0x000fea0003800000 */
.L_x_94:
        /* <DEDUP_REMOVED lines=12> */
.L_x_97:
[----:B------:R-:W-:Y:S05]  /*3b50*/  BSYNC B0 ;  /* 0x0000000000007941 */ /* 0x000fea0003800000 */
.L_x_96:
        /* <DEDUP_REMOVED lines=10> */
.L_x_99:
[----:B------:R-:W-:Y:S05]  /*3c00*/  BSYNC B0 ;  /* 0x0000000000007941 */ /* 0x000fea0003800000 */
.L_x_98:
        /* <DEDUP_REMOVED lines=12> */
.L_x_101:
[----:B------:R-:W-:Y:S05]  /*3cd0*/  BSYNC B0 ;  /* 0x0000000000007941 */ /* 0x000fea0003800000 */
.L_x_100:
        /* <DEDUP_REMOVED lines=12> */
.L_x_103:
[----:B------:R-:W-:Y:S05]  /*3da0*/  BSYNC B0 ;  /* 0x0000000000007941 */ /* 0x000fea0003800000 */
.L_x_102:
        /* <DEDUP_REMOVED lines=12> */
.L_x_105:
[----:B------:R-:W-:Y:S05]  /*3e70*/  BSYNC B0 ;  /* 0x0000000000007941 */ /* 0x000fea0003800000 */
.L_x_104:
        /* <DEDUP_REMOVED lines=12> */
.L_x_107:
[----:B------:R-:W-:Y:S05]  /*3f40*/  BSYNC B0 ;  /* 0x0000000000007941 */ /* 0x000fea0003800000 */
.L_x_106:
        /* <DEDUP_REMOVED lines=12> */
.L_x_109:
[----:B------:R-:W-:Y:S05]  /*4010*/  BSYNC B0 ;  /* 0x0000000000007941 */ /* 0x000fea0003800000 */
.L_x_108:
        /* <DEDUP_REMOVED lines=12> */
.L_x_111:
[----:B------:R-:W-:Y:S05]  /*40e0*/  BSYNC B0 ;  /* 0x0000000000007941 */ /* 0x000fea0003800000 */
.L_x_110:
        /* <DEDUP_REMOVED lines=12> */
.L_x_113:
[----:B------:R-:W-:Y:S05]  /*41b0*/  BSYNC B0 ;  /* 0x0000000000007941 */ /* 0x000fea0003800000 */
.L_x_112:
        /* <DEDUP_REMOVED lines=12> */
.L_x_115:
[----:B------:R-:W-:Y:S05]  /*4280*/  BSYNC B0 ;  /* 0x0000000000007941 */ /* 0x000fea0003800000 */
.L_x_114:
        /* <DEDUP_REMOVED lines=12> */
.L_x_117:
[----:B------:R-:W-:Y:S05]  /*4350*/  BSYNC B0 ;  /* 0x0000000000007941 */ /* 0x000fea0003800000 */
.L_x_116:
        /* <DEDUP_REMOVED lines=12> */
.L_x_119:
[----:B------:R-:W-:Y:S05]  /*4420*/  BSYNC B0 ;  /* 0x0000000000007941 */ /* 0x000fea0003800000 */
.L_x_118:
        /* <DEDUP_REMOVED lines=12> */
.L_x_121:
[----:B------:R-:W-:Y:S05]  /*44f0*/  BSYNC B0 ;  /* 0x0000000000007941 */ /* 0x000fea0003800000 */
.L_x_120:
        /* <DEDUP_REMOVED lines=12> */
.L_x_123:
[----:B------:R-:W-:Y:S05]  /*45c0*/  BSYNC B0 ;  /* 0x0000000000007941 */ /* 0x000fea0003800000 */
.L_x_122:
        /* <DEDUP_REMOVED lines=8> */
[----:B------:R-:W-:-:S13]  /*4650*/  ISETP.GT.AND P5, PT, R16, 0x40, P6 ;  /* 0x000000401000780c */ /* 0x000fda00037a4270 */
[----:B0-----:R-:W-:Y:S05]  /*4660*/  @!P5 BRA `(.L_x_125) ;  /* 0x000000000004d947 */ /* 0x001fea0003800000 */
[----:B------:R0:W5:Y:S02]  /*4670*/  LDG.E.LTC128B R56, desc[UR12][R2.64+0xa0] ;  /* 0x0000a00c02387981 */ /* 0x000164000c1e1920 */
.L_x_125:
[----:B------:R-:W-:Y:S05]  /*4680*/  BSYNC B0 ;  /* 0x0000000000007941 */ /* 0x000fea0003800000 */
.L_x_124:
        /* <DEDUP_REMOVED lines=8> */
[----:B------:R-:W-:-:S13]  /*4710*/  ISETP.GT.AND P5, PT, R16, 0x40, P4 ;  /* 0x000000401000780c */ /* 0x000fda00027a4270 */
[----:B0-----:R-:W-:Y:S05]  /*4720*/  @!P5 BRA `(.L_x_127) ;  /* 0x000000000004d947 */ /* 0x001fea0003800000 */
[----:B------:R0:W5:Y:S02]  /*4730*/  LDG.E.LTC128B R56, desc[UR12][R2.64+0xa4] ;  /* 0x0000a40c02387981 */ /* 0x000164000c1e1920 */
.L_x_127:
[----:B------:R-:W-:Y:S05]  /*4740*/  BSYNC B0 ;  /* 0x0000000000007941 */ /* 0x000fea0003800000 */
.L_x_126:
[----:B-----5:R-:W-:Y:S01]  /*4750*/  LOP3.LUT R7, R56, 0xffffe000, RZ, 0xc0, !PT ;  /* 0xffffe00038077812 */ /* 0x020fe200078ec0ff */
[----:B------:R-:W-:Y:S01]  /*4760*/  BSSY B0, `(.L_x_128) ;  /* 0x000000a000007945 */ /* 0x000fe20003800000 */
[----:B------:R-:W-:-:S03]  /*4770*/  ISETP.GT.AND P6, PT, R16, 0x48, P6 ;  /* 0x000000481000780c */ /* 0x000fc600037c4270 */
[----:B------:R-:W-:Y:S01]  /*4780*/  FMUL R6, R7, R14 ;  /* 0x0000000e07067220 */ /* 0x000fe20000400000 */
[----:B------:R-:W-:-:S03]  /*4790*/  @P5 IMAD.MOV.U32 R7, RZ, RZ, R11 ;  /* 0x000000ffff075224 */ /* 0x000fc600078e000b */
[----:B------:R-:W-:Y:S01]  /*47a0*/  FFMA R45, R45, R0, R6 ;  /* 0x000000002d2d7223 */ /* 0x000fe20000000006 */
[----:B------:R-:W-:-:S04]  /*47b0*/  @P5 IMAD.MOV.U32 R6, RZ, RZ, R10 ;  /* 0x000000ffff065224 */ /* 0x000fc800078e000a */
[----:B------:R-:W-:-:S05]  /*47c0*/  F2FP.TF32.F32.PACK_B R45, R45 ;  /* 0x0000002dff2d723e */ /* 0x000fca00024050ff */
[----:B------:R0:W-:Y:S01]  /*47d0*/  @P5 STG.E desc[UR12][R6.64+0xa4], R45 ;  /* 0x0000a42d06005986 */ /* 0x0001e2000c10190c */
[----:B------:R-:W-:Y:S05]  /*47e0*/  @!P6 BRA `(.L_x_129) ;  /* 0x000000000004e947 */ /* 0x000fea0003800000 */
[----:B------:R0:W5:Y:S02]  /*47f0*/  LDG.E.LTC128B R56, desc[UR12][R4.64+0xa0] ;  /* 0x0000a00c04387981 */ /* 0x000164000c1e1920 */
.L_x_129:
[----:B------:R-:W-:Y:S05]  /*4800*/  BSYNC B0 ;  /* 0x0000000000007941 */ /* 0x000fea0003800000 */
.L_x_128:
[----:B0----5:R-:W-:Y:S01]  /*4810*/  LOP3.LUT R7, R56, 0xffffe000, RZ, 0xc0, !PT ;  /* 0xffffe00038077812 */ /* 0x021fe200078ec0ff */
[----:B------:R-:W-:Y:S01]  /*4820*/  @P6 IMAD.MOV.U32 R6, RZ, RZ, R18 ;  /* 0x000000ffff066224 */ /* 0x000fe200078e0012 */
[----:B------:R-:W-:Y:S01]  /*4830*/  ISETP.GT.AND P4, PT, R16, 0x48, P4 ;  /* 0x000000481000780c */ /* 0x000fe20002784270 */
[----:B------:R-:W-:Y:S02]  /*4840*/  BSSY B0, `(.L_x_130) ;  /* 0x0000008000007945 */ /* 0x000fe40003800000 */
[----:B------:R-:W-:-:S04]  /*4850*/  FMUL R7, R7, R14 ;  /* 0x0000000e07077220 */ /* 0x000fc80000400000 */
[----:B------:R-:W-:Y:S01]  /*4860*/  FFMA R9, R46, R0, R7 ;  /* 0x000000002e097223 */ /* 0x000fe20000000007 */
[----:B------:R-:W-:-:S04]  /*4870*/  @P6 IMAD.MOV.U32 R7, RZ, RZ, R19 ;  /* 0x000000ffff076224 */ /* 0x000fc800078e0013 */
[----:B------:R-:W-:-:S05]  /*4880*/  F2FP.TF32.F32.PACK_B R9, R9 ;  /* 0x00000009ff09723e */ /* 0x000fca00024050ff */
[----:B------:R0:W-:Y:S01]  /*4890*/  @P6 STG.E desc[UR12][R6.64+0xa0], R9 ;  /* 0x0000a00906006986 */ /* 0x0001e2000c10190c */
[----:B------:R-:W-:Y:S05]  /*48a0*/  @!P4 BRA `(.L_x_131) ;  /* 0x000000000004c947 */ /* 0x000fea0003800000 */
[----:B------:R0:W5:Y:S02]  /*48b0*/  LDG.E.LTC128B R56, desc[UR12][R4.64+0xa4] ;  /* 0x0000a40c04387981 */ /* 0x000164000c1e1920 */
.L_x_131:
[----:B------:R-:W-:Y:S05]  /*48c0*/  BSYNC B0 ;  /* 0x0000000000007941 */ /* 0x000fea0003800000 */
.L_x_130:
[----:B0----5:R-:W-:Y:S01]  /*48d0*/  LOP3.LUT R7, R56, 0xffffe000, RZ, 0xc0, !PT ;  /* 0xffffe00038077812 */ /* 0x021fe200078ec0ff */
        /* <DEDUP_REMOVED lines=10> */
.L_x_133:
[----:B------:R-:W-:Y:S05]  /*4980*/  BSYNC B0 ;  /* 0x0000000000007941 */ /* 0x000fea0003800000 */
.L_x_132:
        /* <DEDUP_REMOVED lines=11> */
.L_x_135:
[----:B------:R-:W-:Y:S05]  /*4a40*/  BSYNC B0 ;  /* 0x0000000000007941 */ /* 0x000fea0003800000 */
.L_x_134:
        /* <DEDUP_REMOVED lines=11> */
.L_x_137:
[----:B------:R-:W-:Y:S05]  /*4b00*/  BSYNC B0 ;  /* 0x0000000000007941 */ /* 0x000fea0003800000 */
.L_x_136:
        /* <DEDUP_REMOVED lines=11> */
.L_x_139:
[----:B------:R-:W-:Y:S05]  /*4bc0*/  BSYNC B0 ;  /* 0x0000000000007941 */ /* 0x000fea0003800000 */
.L_x_138:
        /* <DEDUP_REMOVED lines=11> */
.L_x_141:
[----:B------:R-:W-:Y:S05]  /*4c80*/  BSYNC B0 ;  /* 0x0000000000007941 */ /* 0x000fea0003800000 */
.L_x_140:
        /* <DEDUP_REMOVED lines=11> */
.L_x_143:
[----:B------:R-:W-:Y:S05]  /*4d40*/  BSYNC B0 ;  /* 0x0000000000007941 */ /* 0x000fea0003800000 */
.L_x_142:
[----:B0-2--5:R-:W-:Y:S01]  /*4d50*/  LOP3.LUT R3, R56, 0xffffe000, RZ, 0xc0, !PT ;  /* 0xffffe00038037812 */ /* 0x025fe200078ec0ff */
        /* <DEDUP_REMOVED lines=8> */
.L_x_145:
[----:B------:R-:W-:Y:S05]  /*4de0*/  BSYNC B0 ;  /* 0x0000000000007941 */ /* 0x000fea0003800000 */
.L_x_144:
[----:B-----5:R-:W-:Y:S01]  /*4df0*/  LOP3.LUT R3, R56, 0xffffe000, RZ, 0xc0, !PT ;  /* 0xffffe00038037812 */ /* 0x020fe200078ec0ff */
        /* <DEDUP_REMOVED lines=10> */
.L_x_147:
[----:B------:R-:W-:Y:S05]  /*4ea0*/  BSYNC B0 ;  /* 0x0000000000007941 */ /* 0x000fea0003800000 */
.L_x_146:
[----:B0----5:R-:W-:-:S05]  /*4eb0*/  LOP3.LUT R3, R56, 0xffffe000, RZ, 0xc0, !PT ;  /* 0xffffe00038037812 */ /* 0x021fca00078ec0ff */
[----:B------:R-:W-:-:S04]  /*4ec0*/  FMUL R14, R3, R14 ;  /* 0x0000000e030e7220 */ /* 0x000fc80000400000 */
[----:B------:R-:W-:Y:S01]  /*4ed0*/  FFMA R14, R55, R0, R14 ;  /* 0x00000000370e7223 */ /* 0x000fe2000000000e */
[----:B------:R-:W-:Y:S06]  /*4ee0*/  @!P0 EXIT ;  /* 0x000000000000894d */ /* 0x000fec0003800000 */
[----:B------:R-:W-:-:S05]  /*4ef0*/  F2FP.TF32.F32.PACK_B R3, R14 ;  /* 0x0000000eff03723e */ /* 0x000fca00024050ff */
[----:B------:R-:W-:Y:S01]  /*4f00*/  STG.E desc[UR12][R18.64+0xe4], R3 ;  /* 0x0000e40312007986 */ /* 0x000fe2000c10190c */
[----:B------:R-:W-:Y:S05]  /*4f10*/  EXIT ;  /* 0x000000000000794d */ /* 0x000fea0003800000 */
.L_x_25:
[----:B------:R-:W-:Y:S01]  /*4f20*/  ULDC.64 UR4, c[0x0][0x650] ;  /* 0x0001940000047ab9 */ /* 0x000fe20000000a00 */
[-C--:B------:R-:W-:Y:S01]  /*4f30*/  FMUL R7, R56, R0.reuse ;  /* 0x0000000038077220 */ /* 0x080fe20000400000 */
[----:B------:R-:W-:Y:S01]  /*4f40*/  LEA R2, P1, R10, UR4, 0x2 ;  /* 0x000000040a027c11 */ /* 0x000fe2000f8210ff */
[----:B------:R-:W-:Y:S01]  /*4f50*/  IMAD.SHL.U32 R21, R20, 0x4, RZ ;  /* 0x0000000414157824 */ /* 0x000fe200078e00ff */
[----:B------:R-:W-:Y:S01]  /*4f60*/  ISETP.GT.AND P6, PT, R15, 0x1, PT ;  /* 0x000000010f00780c */ /* 0x000fe20003fc4270 */
[-C--:B------:R-:W-:Y:S01]  /*4f70*/  FMUL R57, R57, R0.reuse ;  /* 0x0000000039397220 */ /* 0x080fe20000400000 */
[----:B------:R-:W-:Y:S01]  /*4f80*/  LEA.HI.X R3, R10, UR5, R13, 0x2, P1 ;  /* 0x000000050a037c11 */ /* 0x000fe200088f140d */
[-C--:B------:R-:W-:Y:S01]  /*4f90*/  FMUL R9, R58, R0.reuse ;  /* 0x000000003a097220 */ /* 0x080fe20000400000 */
[----:B------:R-:W-:Y:S01]  /*4fa0*/  F2FP.TF32.F32.PACK_B R7, R7 ;  /* 0x00000007ff07723e */ /* 0x000fe200024050ff */
[-C--:B------:R-:W-:Y:S01]  /*4fb0*/  FMUL R59, R59, R0.reuse ;  /* 0x000000003b3b7220 */ /* 0x080fe20000400000 */
[----:B------:R-:W-:Y:S01]  /*4fc0*/  ISETP.GT.AND P3, PT, R15, RZ, PT ;  /* 0x000000ff0f00720c */ /* 0x000fe20003f64270 */
[-C--:B------:R-:W-:Y:S01]  /*4fd0*/  FMUL R11, R60, R0.reuse ;  /* 0x000000003c0b7220 */ /* 0x080fe20000400000 */
[----:B------:R-:W-:Y:S01]  /*4fe0*/  ISETP.GT.AND P2, PT, R16, RZ, P6 ;  /* 0x000000ff1000720c */ /* 0x000fe20003744270 */
[----:B------:R-:W-:Y:S01]  /*4ff0*/  @P0 STG.E desc[UR12][R2.64], R7 ;  /* 0x0000000702000986 */ /* 0x000fe2000c10190c */
[----:B------:R-:W-:Y:S01]  /*5000*/  SHF.L.U64.HI R19, R20, 0x2, R19 ;  /* 0x0000000214137819 */ /* 0x000fe20000010213 */
[-C--:B------:R-:W-:Y:S01]  /*5010*/  FMUL R61, R61, R0.reuse ;  /* 0x000000003d3d7220 */ /* 0x080fe20000400000 */
[----:B------:R-:W-:Y:S01]  /*5020*/  ISETP.GT.AND P1, PT, R16, 0x8, P3 ;  /* 0x000000081000780c */ /* 0x000fe20001f24270 */
[----:B------:R-:W-:Y:S01]  /*5030*/  FMUL R13, R62, R0 ;  /* 0x000000003e0d7220 */ /* 0x000fe20000400000 */
[----:B------:R-:W-:Y:S01]  /*5040*/  IADD3 R4, P0, R21, R2, RZ ;  /* 0x0000000215047210 */ /* 0x000fe20007f1e0ff */
[-C--:B------:R-:W-:Y:S01]  /*5050*/  FMUL R63, R63, R0.reuse ;  /* 0x000000003f3f7220 */ /* 0x080fe20000400000 */
[----:B------:R-:W-:Y:S01]  /*5060*/  F2FP.TF32.F32.PACK_B R57, R57 ;  /* 0x00000039ff39723e */ /* 0x000fe200024050ff */
[-C--:B------:R-:W-:Y:S01]  /*5070*/  FMUL R65, R65, R0.reuse ;  /* 0x0000000041417220 */ /* 0x080fe20000400000 */
[----:B------:R-:W-:Y:S01]  /*5080*/  F2FP.TF32.F32.PACK_B R9, R9 ;  /* 0x00000009ff09723e */ /* 0x000fe200024050ff */
[----:B------:R-:W-:Y:S01]  /*5090*/  IMAD.X R5, R19, 0x1, R3, P0 ;  /* 0x0000000113057824 */ /* 0x000fe200000e0603 */
[C---:B------:R-:W-:Y:S01]  /*50a0*/  ISETP.GT.AND P0, PT, R16.reuse, 0x8, P6 ;  /* 0x000000081000780c */ /* 0x040fe20003704270 */
[----:B------:R-:W-:Y:S01]  /*50b0*/  @P2 STG.E desc[UR12][R2.64+0x4], R57 ;  /* 0x0000043902002986 */ /* 0x000fe2000c10190c */
[----:B------:R-:W-:Y:S01]  /*50c0*/  ISETP.GT.AND P3, PT, R15, 0x8, PT ;  /* 0x000000080f00780c */ /* 0x000fe20003f64270 */
[-C--:B------:R-:W-:Y:S01]  /*50d0*/  FMUL R67, R67, R0.reuse ;  /* 0x0000000043437220 */ /* 0x080fe20000400000 */
[----:B------:R-:W-:Y:S01]  /*50e0*/  ISETP.GT.AND P4, PT, R15, 0x9, PT ;  /* 0x000000090f00780c */ /* 0x000fe20003f84270 */
[----:B------:R0:W-:Y:S01]  /*50f0*/  @P1 STG.E desc[UR12][R4.64], R9 ;  /* 0x0000000904001986 */ /* 0x0001e2000c10190c */
[C---:B------:R-:W-:Y:S01]  /*5100*/  ISETP.GT.AND P2, PT, R16.reuse, RZ, P3 ;  /* 0x000000ff1000720c */ /* 0x040fe20001f44270 */
[-C--:B------:R-:W-:Y:S01]  /*5110*/  FMUL R69, R69, R0.reuse ;  /* 0x0000000045457220 */ /* 0x080fe20000400000 */
[----:B------:R-:W-:Y:S01]  /*5120*/  F2FP.TF32.F32.PACK_B R59, R59 ;  /* 0x0000003bff3b723e */ /* 0x000fe200024050ff */
[-C--:B------:R-:W-:Y:S01]  /*5130*/  FMUL R71, R71, R0.reuse ;  /* 0x0000000047477220 */ /* 0x080fe20000400000 */
[C---:B------:R-:W-:Y:S01]  /*5140*/  ISETP.GT.AND P1, PT, R16.reuse, RZ, P4 ;  /* 0x000000ff1000720c */ /* 0x040fe20002724270 */
[-C--:B------:R-:W-:Y:S01]  /*5150*/  FMUL R73, R73, R0.reuse ;  /* 0x0000000049497220 */ /* 0x080fe20000400000 */
[----:B------:R-:W-:Y:S01]  /*5160*/  F2FP.TF32.F32.PACK_B R11, R11 ;  /* 0x0000000bff0b723e */ /* 0x000fe200024050ff */
[----:B------:R-:W-:Y:S01]  /*5170*/  @P0 STG.E desc[UR12][R4.64+0x4], R59 ;  /* 0x0000043b04000986 */ /* 0x000fe2000c10190c */
[C---:B------:R-:W-:Y:S01]  /*5180*/  ISETP.GT.AND P0, PT, R16.reuse, 0x8, P3 ;  /* 0x000000081000780c */ /* 0x040fe20001f04270 */
[-C--:B------:R-:W-:Y:S01]  /*5190*/  FMUL R75, R75, R0.reuse ;  /* 0x000000004b4b7220 */ /* 0x080fe20000400000 */
[----:B------:R-:W-:Y:S01]  /*51a0*/  F2FP.TF32.F32.PACK_B R61, R61 ;  /* 0x0000003dff3d723e */ /* 0x000fe200024050ff */
[-C--:B------:R-:W-:Y:S01]  /*51b0*/  FMUL R77, R77, R0.reuse ;  /* 0x000000004d4d7220 */ /* 0x080fe20000400000 */
[C---:B0-----:R-:W-:Y:S01]  /*51c0*/  SHF.L.U64.HI R9, R17.reuse, 0x2, R18 ;  /* 0x0000000211097819 */ /* 0x041fe20000010212 */
[----:B------:R-:W-:Y:S01]  /*51d0*/  IMAD.SHL.U32 R17, R17, 0x4, RZ ;  /* 0x0000000411117824 */ /* 0x000fe200078e00ff */
[----:B------:R0:W-:Y:S01]  /*51e0*/  @P2 STG.E desc[UR12][R2.64+0x20], R11 ;  /* 0x0000200b02002986 */ /* 0x0001e2000c10190c */
[----:B------:R-:W-:Y:S01]  /*51f0*/  F2FP.TF32.F32.PACK_B R13, R13 ;  /* 0x0000000dff0d723e */ /* 0x000fe200024050ff */
[----:B------:R-:W-:Y:S01]  /*5200*/  FMUL R79, R79, R0 ;  /* 0x000000004f4f7220 */ /* 0x000fe20000400000 */
[----:B------:R-:W-:Y:S01]  /*5210*/  ISETP.GT.AND P3, PT, R15, 0x10, PT ;  /* 0x000000100f00780c */ /* 0x000fe20003f64270 */
[----:B------:R-:W-:Y:S01]  /*5220*/  @P1 STG.E desc[UR12][R2.64+0x24], R61 ;  /* 0x0000243d02001986 */ /* 0x000fe2000c10190c */
[----:B------:R-:W-:Y:S01]  /*5230*/  IADD3 R6, P1, P2, R17, R2, R21 ;  /* 0x0000000211067210 */ /* 0x000fe20007a3e015 */
[-C--:B------:R-:W-:Y:S01]  /*5240*/  FMUL R81, R81, R0.reuse ;  /* 0x0000000051517220 */ /* 0x080fe20000400000 */
[----:B------:R-:W-:Y:S01]  /*5250*/  F2FP.TF32.F32.PACK_B R63, R63 ;  /* 0x0000003fff3f723e */ /* 0x000fe200024050ff */
[----:B------:R1:W-:Y:S01]  /*5260*/  @P0 STG.E desc[UR12][R4.64+0x20], R13 ;  /* 0x0000200d04000986 */ /* 0x0003e2000c10190c */
[----:B------:R-:W-:Y:S01]  /*5270*/  IADD3.X R7, R9, R3, R19, P1, P2 ;  /* 0x0000000309077210 */ /* 0x000fe20000fe4413 */
[-C--:B------:R-:W-:Y:S01]  /*5280*/  FMUL R83, R83, R0.reuse ;  /* 0x0000000053537220 */ /* 0x080fe20000400000 */
[----:B------:R-:W-:Y:S01]  /*5290*/  ISETP.GT.AND P1, PT, R16, 0x8, P4 ;  /* 0x000000081000780c */ /* 0x000fe20002724270 */
[-C--:B0-----:R-:W-:Y:S01]  /*52a0*/  FMUL R11, R64, R0.reuse ;  /* 0x00000000400b7220 */ /* 0x081fe20000400000 */
[----:B------:R-:W-:Y:S01]  /*52b0*/  ISETP.GT.AND P0, PT, R16, RZ, P3 ;  /* 0x000000ff1000720c */ /* 0x000fe20001f04270 */
[-C--:B------:R-:W-:Y:S01]  /*52c0*/  FMUL R19, R84, R0.reuse ;  /* 0x0000000054137220 */ /* 0x080fe20000400000 */
[----:B------:R-:W-:Y:S01]  /*52d0*/  ISETP.GT.AND P2, PT, R15, 0x11, PT ;  /* 0x000000110f00780c */ /* 0x000fe20003f44270 */
[-C--:B------:R-:W-:Y:S01]  /*52e0*/  FMUL R85, R85, R0.reuse ;  /* 0x0000000055557220 */ /* 0x080fe20000400000 */
[----:B------:R-:W-:Y:S01]  /*52f0*/  F2FP.TF32.F32.PACK_B R11, R11 ;  /* 0x0000000bff0b723e */ /* 0x000fe200024050ff */
[-C--:B------:R-:W-:Y:S01]  /*5300*/  FMUL R87, R87, R0.reuse ;  /* 0x0000000057577220 */ /* 0x080fe20000400000 */
[----:B------:R-:W-:Y:S01]  /*5310*/  F2FP.TF32.F32.PACK_B R65, R65 ;  /* 0x00000041ff41723e */ /* 0x000fe200024050ff */
[-C--:B-1----:R-:W-:Y:S01]  /*5320*/  FMUL R13, R66, R0.reuse ;  /* 0x00000000420d7220 */ /* 0x082fe20000400000 */
[----:B------:R-:W-:Y:S01]  /*5330*/  F2FP.TF32.F32.PACK_B R67, R67 ;  /* 0x00000043ff43723e */ /* 0x000fe200024050ff */
[-C--:B------:R-:W-:Y:S01]  /*5340*/  FMUL R25, R25, R0.reuse ;  /* 0x0000000019197220 */ /* 0x080fe20000400000 */
[----:B------:R-:W-:Y:S01]  /*5350*/  F2FP.TF32.F32.PACK_B R69, R69 ;  /* 0x00000045ff45723e */ /* 0x000fe200024050ff */
[----:B------:R-:W-:Y:S01]  /*5360*/  @P1 STG.E desc[UR12][R4.64+0x24], R63 ;  /* 0x0000243f04001986 */ /* 0x000fe2000c10190c */
[----:B------:R-:W-:Y:S01]  /*5370*/  F2FP.TF32.F32.PACK_B R13, R13 ;  /* 0x0000000dff0d723e */ /* 0x000fe200024050ff */
[-C--:B------:R-:W-:Y:S01]  /*5380*/  FMUL R27, R27, R0.reuse ;  /* 0x000000001b1b7220 */ /* 0x080fe20000400000 */
[----:B------:R-:W-:Y:S01]  /*5390*/  ISETP.GT.AND P1, PT, R15, 0x19, PT ;  /* 0x000000190f00780c */ /* 0x000fe20003f24270 */
[----:B------:R0:W-:Y:S01]  /*53a0*/  @P0 STG.E desc[UR12][R2.64+0x40], R11 ;  /* 0x0000400b02000986 */ /* 0x0001e2000c10190c */
[----:B------:R-:W-:Y:S01]  /*53b0*/  ISETP.GT.AND P0, PT, R16, RZ, P2 ;  /* 0x000000ff1000720c */ /* 0x000fe20001704270 */
[-C--:B------:R-:W-:Y:S01]  /*53c0*/  FMUL R29, R29, R0.reuse ;  /* 0x000000001d1d7220 */ /* 0x080fe20000400000 */
[----:B------:R-:W-:Y:S01]  /*53d0*/  F2FP.TF32.F32.PACK_B R71, R71 ;  /* 0x00000047ff47723e */ /* 0x000fe200024050ff */
[-C--:B------:R-:W-:Y:S01]  /*53e0*/  FMUL R31, R31, R0.reuse ;  /* 0x000000001f1f7220 */ /* 0x080fe20000400000 */
[----:B------:R-:W-:Y:S01]  /*53f0*/  F2FP.TF32.F32.PACK_B R73, R73 ;  /* 0x00000049ff49723e */ /* 0x000fe200024050ff */
[-C--:B------:R-:W-:Y:S01]  /*5400*/  FMUL R33, R33, R0.reuse ;  /* 0x0000000021217220 */ /* 0x080fe20000400000 */
[----:B------:R-:W-:Y:S01]  /*5410*/  F2FP.TF32.F32.PACK_B R75, R75 ;  /* 0x0000004bff4b723e */ /* 0x000fe200024050ff */
[-C--:B------:R-:W-:Y:S01]  /*5420*/  FMUL R35, R35, R0.reuse ;  /* 0x0000000023237220 */ /* 0x080fe20000400000 */
[----:B------:R-:W-:Y:S01]  /*5430*/  ISETP.GT.AND P5, PT, R15, 0x28, PT ;  /* 0x000000280f00780c */ /* 0x000fe20003fa4270 */
[-C--:B------:R-:W-:Y:S01]  /*5440*/  FMUL R37, R37, R0.reuse ;  /* 0x0000000025257220 */ /* 0x080fe20000400000 */
[----:B------:R-:W-:Y:S01]  /*5450*/  F2FP.TF32.F32.PACK_B R77, R77 ;  /* 0x0000004dff4d723e */ /* 0x000fe200024050ff */
[-C--:B0-----:R-:W-:Y:S01]  /*5460*/  FMUL R11, R68, R0.reuse ;  /* 0x00000000440b7220 */ /* 0x081fe20000400000 */
[----:B------:R-:W-:Y:S01]  /*5470*/  F2FP.TF32.F32.PACK_B R79, R79 ;  /* 0x0000004fff4f723e */ /* 0x000fe200024050ff */
[----:B------:R-:W-:Y:S01]  /*5480*/  @P0 STG.E desc[UR12][R2.64+0x44], R65 ;  /* 0x0000444102000986 */ /* 0x000fe2000c10190c */
[C---:B------:R-:W-:Y:S01]  /*5490*/  ISETP.GT.AND P0, PT, R16.reuse, 0x8, P3 ;  /* 0x000000081000780c */ /* 0x040fe20001f04270 */
[-C--:B------:R-:W-:Y:S01]  /*54a0*/  FMUL R39, R39, R0.reuse ;  /* 0x0000000027277220 */ /* 0x080fe20000400000 */
[----:B------:R-:W-:Y:S01]  /*54b0*/  F2FP.TF32.F32.PACK_B R11, R11 ;  /* 0x0000000bff0b723e */ /* 0x000fe200024050ff */
[-C--:B------:R-:W-:Y:S01]  /*54c0*/  FMUL R41, R41, R0.reuse ;  /* 0x0000000029297220 */ /* 0x080fe20000400000 */
[----:B------:R-:W-:Y:S01]  /*54d0*/  ISETP.GT.AND P3, PT, R15, 0x29, PT ;  /* 0x000000290f00780c */ /* 0x000fe20003f64270 */
[-C--:B------:R-:W-:Y:S01]  /*54e0*/  FMUL R43, R43, R0.reuse ;  /* 0x000000002b2b7220 */ /* 0x080fe20000400000 */
[----:B------:R-:W-:Y:S01]  /*54f0*/  ISETP.GT.AND P4, PT, R15, 0x31, PT ;  /* 0x000000310f00780c */ /* 0x000fe20003f84270 */
[-C--:B------:R-:W-:Y:S01]  /*5500*/  FMUL R45, R45, R0.reuse ;  /* 0x000000002d2d7220 */ /* 0x080fe20000400000 */
[----:B------:R-:W-:Y:S01]  /*5510*/  F2FP.TF32.F32.PACK_B R81, R81 ;  /* 0x00000051ff51723e */ /* 0x000fe200024050ff */
[-C--:B------:R-:W-:Y:S01]  /*5520*/  FMUL R47, R47, R0.reuse ;  /* 0x000000002f2f7220 */ /* 0x080fe20000400000 */
[----:B------:R-:W-:Y:S01]  /*5530*/  F2FP.TF32.F32.PACK_B R83, R83 ;  /* 0x00000053ff53723e */ /* 0x000fe200024050ff */
[-C--:B------:R-:W-:Y:S01]  /*5540*/  FMUL R49, R49, R0.reuse ;  /* 0x0000000031317220 */ /* 0x080fe20000400000 */
[----:B------:R-:W-:Y:S01]  /*5550*/  F2FP.TF32.F32.PACK_B R19, R19 ;  /* 0x00000013ff13723e */ /* 0x000fe200024050ff */
[----:B------:R0:W-:Y:S01]  /*5560*/  @P0 STG.E desc[UR12][R4.64+0x40], R13 ;  /* 0x0000400d04000986 */ /* 0x0001e2000c10190c */
[----:B------:R-:W-:Y:S01]  /*5570*/  ISETP.GT.AND P0, PT, R16, 0x8, P2 ;  /* 0x000000081000780c */ /* 0x000fe20001704270 */
[-C--:B------:R-:W-:Y:S01]  /*5580*/  FMUL R51, R51, R0.reuse ;  /* 0x0000000033337220 */ /* 0x080fe20000400000 */
[----:B------:R-:W-:Y:S01]  /*5590*/  ISETP.GT.AND P2, PT, R15, 0x18, PT ;  /* 0x000000180f00780c */ /* 0x000fe20003f44270 */
[----:B------:R-:W-:Y:S01]  /*55a0*/  FMUL R53, R53, R0 ;  /* 0x0000000035357220 */ /* 0x000fe20000400000 */
[----:B------:R-:W-:-:S02]  /*55b0*/  P2R R14, PR, RZ, 0x20 ;  /* 0x00000020ff0e7803 */ /* 0x000fc40000000000 */
[----:B------:R-:W-:Y:S02]  /*55c0*/  P2R R12, PR, RZ, 0x8 ;  /* 0x00000008ff0c7803 */ /* 0x000fe40000000000 */
[----:B------:R-:W-:Y:S02]  /*55d0*/  F2FP.TF32.F32.PACK_B R85, R85 ;  /* 0x00000055ff55723e */ /* 0x000fe400024050ff */
[----:B------:R-:W-:Y:S01]  /*55e0*/  F2FP.TF32.F32.PACK_B R87, R87 ;  /* 0x00000057ff57723e */ /* 0x000fe200024050ff */
[----:B0-----:R-:W-:Y:S01]  /*55f0*/  FMUL R13, R70, R0 ;  /* 0x00000000460d7220 */ /* 0x001fe20000400000 */
[----:B------:R-:W-:Y:S01]  /*5600*/  F2FP.TF32.F32.PACK_B R25, R25 ;  /* 0x00000019ff19723e */ /* 0x000fe200024050ff */
[----:B------:R-:W-:Y:S01]  /*5610*/  @P0 STG.E desc[UR12][R4.64+0x44], R67 ;  /* 0x0000444304000986 */ /* 0x000fe2000c10190c */
[----:B------:R-:W-:Y:S02]  /*5620*/  ISETP.GT.AND P0, PT, R16, RZ, P2 ;  /* 0x000000ff1000720c */ /* 0x000fe40001704270 */
[----:B------:R-:W-:-:S02]  /*5630*/  F2FP.TF32.F32.PACK_B R13, R13 ;  /* 0x0000000dff0d723e */ /* 0x000fc400024050ff */
[----:B------:R-:W-:Y:S02]  /*5640*/  F2FP.TF32.F32.PACK_B R27, R27 ;  /* 0x0000001bff1b723e */ /* 0x000fe400024050ff */
[----:B------:R-:W-:Y:S02]  /*5650*/  F2FP.TF32.F32.PACK_B R29, R29 ;  /* 0x0000001dff1d723e */ /* 0x000fe400024050ff */
[----:B------:R-:W-:Y:S02]  /*5660*/  F2FP.TF32.F32.PACK_B R31, R31 ;  /* 0x0000001fff1f723e */ /* 0x000fe400024050ff */
[----:B------:R-:W-:Y:S02]  /*5670*/  F2FP.TF32.F32.PACK_B R33, R33 ;  /* 0x00000021ff21723e */ /* 0x000fe400024050ff */
[----:B------:R-:W-:Y:S01]  /*5680*/  F2FP.TF32.F32.PACK_B R35, R35 ;  /* 0x00000023ff23723e */ /* 0x000fe200024050ff */
[----:B------:R0:W-:Y:S01]  /*5690*/  @P0 STG.E desc[UR12][R2.64+0x60], R11 ;  /* 0x0000600b02000986 */ /* 0x0001e2000c10190c */
[----:B------:R-:W-:-:S02]  /*56a0*/  ISETP.GT.AND P0, PT, R16, RZ, P1 ;  /* 0x000000ff1000720c */ /* 0x000fc40000f04270 */
[----:B------:R-:W-:Y:S02]  /*56b0*/  F2FP.TF32.F32.PACK_B R37, R37 ;  /* 0x00000025ff25723e */ /* 0x000fe400024050ff */
[----:B------:R-:W-:Y:S02]  /*56c0*/  F2FP.TF32.F32.PACK_B R39, R39 ;  /* 0x00000027ff27723e */ /* 0x000fe400024050ff */
[----:B------:R-:W-:Y:S02]  /*56d0*/  F2FP.TF32.F32.PACK_B R41, R41 ;  /* 0x00000029ff29723e */ /* 0x000fe400024050ff */
[----:B------:R-:W-:Y:S02]  /*56e0*/  F2FP.TF32.F32.PACK_B R43, R43 ;  /* 0x0000002bff2b723e */ /* 0x000fe400024050ff */
[----:B------:R-:W-:Y:S01]  /*56f0*/  F2FP.TF32.F32.PACK_B R45, R45 ;  /* 0x0000002dff2d723e */ /* 0x000fe200024050ff */
[----:B0-----:R-:W-:Y:S01]  /*5700*/  FMUL R11, R72, R0 ;  /* 0x00000000480b7220 */ /* 0x001fe20000400000 */
[----:B------:R-:W-:Y:S01]  /*5710*/  F2FP.TF32.F32.PACK_B R47, R47 ;  /* 0x0000002fff2f723e */ /* 0x000fe200024050ff */
[----:B------:R-:W-:Y:S01]  /*5720*/  @P0 STG.E desc[UR12][R2.64+0x64], R69 ;  /* 0x0000644502000986 */ /* 0x000fe2000c10190c */
[----:B------:R-:W-:-:S02]  /*5730*/  ISETP.GT.AND P0, PT, R16, 0x8, P2 ;  /* 0x000000081000780c */ /* 0x000fc40001704270 */
[----:B------:R-:W-:Y:S02]  /*5740*/  ISETP.GT.AND P2, PT, R15, 0x20, PT ;  /* 0x000000200f00780c */ /* 0x000fe40003f44270 */
[----:B------:R-:W-:Y:S02]  /*5750*/  F2FP.TF32.F32.PACK_B R11, R11 ;  /* 0x0000000bff0b723e */ /* 0x000fe400024050ff */
[----:B------:R-:W-:Y:S02]  /*5760*/  F2FP.TF32.F32.PACK_B R49, R49 ;  /* 0x00000031ff31723e */ /* 0x000fe400024050ff */
[----:B------:R-:W-:Y:S02]  /*5770*/  F2FP.TF32.F32.PACK_B R51, R51 ;  /* 0x00000033ff33723e */ /* 0x000fe400024050ff */
[----:B------:R-:W-:-:S03]  /*5780*/  F2FP.TF32.F32.PACK_B R53, R53 ;  /* 0x00000035ff35723e */ /* 0x000fc600024050ff */
[----:B------:R0:W-:Y:S01]  /*5790*/  @P0 STG.E desc[UR12][R4.64+0x60], R13 ;  /* 0x0000600d04000986 */ /* 0x0001e2000c10190c */
[----:B------:R-:W-:Y:S02]  /*57a0*/  ISETP.GT.AND P0, PT, R16, 0x8, P1 ;  /* 0x000000081000780c */ /* 0x000fe40000f04270 */
[----:B------:R-:W-:Y:S01]  /*57b0*/  ISETP.GT.AND P1, PT, R15, 0x21, PT ;  /* 0x000000210f00780c */ /* 0x000fe20003f24270 */
[----:B0-----:R-:W-:-:S10]  /*57c0*/  FMUL R13, R74, R0 ;  /* 0x000000004a0d7220 */ /* 0x001fd40000400000 */
[----:B------:R-:W-:Y:S01]  /*57d0*/  @P0 STG.E desc[UR12][R4.64+0x64], R71 ;  /* 0x0000644704000986 */ /* 0x000fe2000c10190c */
[----:B------:R-:W-:Y:S02]  /*57e0*/  ISETP.GT.AND P0, PT, R16, RZ, P2 ;  /* 0x000000ff1000720c */ /* 0x000fe40001704270 */
[----:B------:R-:W-:-:S11]  /*57f0*/  F2FP.TF32.F32.PACK_B R13, R13 ;  /* 0x0000000dff0d723e */ /* 0x000fd600024050ff */
[----:B------:R0:W-:Y:S01]  /*5800*/  @P0 STG.E desc[UR12][R2.64+0x80], R11 ;  /* 0x0000800b02000986 */ /* 0x0001e2000c10190c */
[----:B------:R-:W-:Y:S01]  /*5810*/  ISETP.GT.AND P0, PT, R16, RZ, P1 ;  /* 0x000000ff1000720c */ /* 0x000fe20000f04270 */
[----:B0-----:R-:W-:-:S12]  /*5820*/  FMUL R11, R76, R0 ;  /* 0x000000004c0b7220 */ /* 0x001fd80000400000 */
[----:B------:R-:W-:Y:S01]  /*5830*/  @P0 STG.E desc[UR12][R2.64+0x84], R73 ;  /* 0x0000844902000986 */ /* 0x000fe2000c10190c */
[----:B------:R-:W-:Y:S02]  /*5840*/  ISETP.GT.AND P0, PT, R16, 0x8, P2 ;  /* 0x000000081000780c */ /* 0x000fe40001704270 */
[----:B------:R-:W-:Y:S02]  /*5850*/  F2FP.TF32.F32.PACK_B R11, R11 ;  /* 0x0000000bff0b723e */ /* 0x000fe400024050ff */
[----:B------:R-:W-:-:S09]  /*5860*/  ISETP.GT.AND P2, PT, R15, 0x38, PT ;  /* 0x000000380f00780c */ /* 0x000fd20003f44270 */
[----:B------:R0:W-:Y:S01]  /*5870*/  @P0 STG.E desc[UR12][R4.64+0x80], R13 ;  /* 0x0000800d04000986 */ /* 0x0001e2000c10190c */
[----:B------:R-:W-:Y:S01]  /*5880*/  ISETP.GT.AND P0, PT, R16, 0x8, P1 ;  /* 0x000000081000780c */ /* 0x000fe20000f04270 */
[----:B0-----:R-:W-:-:S12]  /*5890*/  FMUL R13, R78, R0 ;  /* 0x000000004e0d7220 */ /* 0x001fd80000400000 */
        /* <DEDUP_REMOVED lines=8> */
[----:B------:R-:W-:-:S11]  /*5920*/  F2FP.TF32.F32.PACK_B R11, R11 ;  /* 0x0000000bff0b723e */ /* 0x000fd600024050ff */
[----:B------:R0:W-:Y:S01]  /*5930*/  @P0 STG.E desc[UR12][R4.64+0xa0], R13 ;  /* 0x0000a00d04000986 */ /* 0x0001e2000c10190c */
[C---:B------:R-:W-:Y:S02]  /*5940*/  ISETP.GT.AND P0, PT, R16.reuse, 0x8, P3 ;  /* 0x000000081000780c */ /* 0x040fe40001f04270 */
[----:B------:R-:W-:Y:S01]  /*5950*/  ISETP.GT.AND P3, PT, R16, 0x8, P2 ;  /* 0x000000081000780c */ /* 0x000fe20001764270 */
[----:B0-----:R-:W-:-:S10]  /*5960*/  FMUL R13, R82, R0 ;  /* 0x00000000520d7220 */ /* 0x001fd40000400000 */
[----:B------:R-:W-:Y:S01]  /*5970*/  @P0 STG.E desc[UR12][R4.64+0xa4], R79 ;  /* 0x0000a44f04000986 */ /* 0x000fe2000c10190c */
[----:B------:R-:W-:Y:S02]  /*5980*/  ISETP.GT.AND P0, PT, R15, 0x30, PT ;  /* 0x000000300f00780c */ /* 0x000fe40003f04270 */
[----:B------:R-:W-:Y:S02]  /*5990*/  F2FP.TF32.F32.PACK_B R13, R13 ;  /* 0x0000000dff0d723e */ /* 0x000fe400024050ff */
[----:B------:R-:W-:-:S13]  /*59a0*/  ISETP.GT.AND P1, PT, R16, RZ, P0 ;  /* 0x000000ff1000720c */ /* 0x000fda0000724270 */
[----:B------:R-:W-:Y:S01]  /*59b0*/  @P1 STG.E desc[UR12][R2.64+0xc0], R11 ;  /* 0x0000c00b02001986 */ /* 0x000fe2000c10190c */
[----:B------:R-:W-:-:S13]  /*59c0*/  ISETP.GT.AND P1, PT, R16, RZ, P4 ;  /* 0x000000ff1000720c */ /* 0x000fda0002724270 */
[----:B------:R-:W-:Y:S01]  /*59d0*/  @P1 STG.E desc[UR12][R2.64+0xc4], R81 ;  /* 0x0000c45102001986 */ /* 0x000fe2000c10190c */
[----:B------:R-:W-:-:S13]  /*59e0*/  ISETP.GT.AND P1, PT, R16, 0x8, P0 ;  /* 0x000000081000780c */ /* 0x000fda0000724270 */
[----:B------:R0:W-:Y:S01]  /*59f0*/  @P1 STG.E desc[UR12][R4.64+0xc0], R13 ;  /* 0x0000c00d04001986 */ /* 0x0001e2000c10190c */
[----:B------:R-:W-:Y:S01]  /*5a00*/  ISETP.GT.AND P1, PT, R16, 0x8, P4 ;  /* 0x000000081000780c */ /* 0x000fe20002724270 */
[----:B0-----:R-:W-:-:S12]  /*5a10*/  FMUL R13, R86, R0 ;  /* 0x00000000560d7220 */ /* 0x001fd80000400000 */
[----:B------:R-:W-:Y:S01]  /*5a20*/  @P1 STG.E desc[UR12][R4.64+0xc4], R83 ;  /* 0x0000c45304001986 */ /* 0x000fe2000c10190c */
[----:B------:R-:W-:Y:S02]  /*5a30*/  IADD3 R10, P1, R17, R4, RZ ;  /* 0x00000004110a7210 */ /* 0x000fe40007f3e0ff */
[----:B------:R-:W-:-:S03]  /*5a40*/  F2FP.TF32.F32.PACK_B R13, R13 ;  /* 0x0000000dff0d723e */ /* 0x000fc600024050ff */
[----:B------:R-:W-:Y:S01]  /*5a50*/  IMAD.X R11, R9, 0x1, R5, P1 ;  /* 0x00000001090b7824 */ /* 0x000fe200008e0605 */
[----:B------:R-:W-:-:S13]  /*5a60*/  ISETP.GT.AND P1, PT, R16, RZ, P2 ;  /* 0x000000ff1000720c */ /* 0x000fda0001724270 */
[----:B------:R-:W-:Y:S01]  /*5a70*/  @P1 STG.E desc[UR12][R2.64+0xe0], R19 ;  /* 0x0000e01302001986 */ /* 0x000fe2000c10190c */
[----:B------:R-:W-:Y:S01]  /*5a80*/  IADD3 R8, P1, R17, R2, RZ ;  /* 0x0000000211087210 */ /* 0x000fe20007f3e0ff */
[----:B------:R-:W-:-:S04]  /*5a90*/  FMUL R17, R24, R0 ;  /* 0x0000000018117220 */ /* 0x000fc80000400000 */
[----:B------:R-:W-:Y:S01]  /*5aa0*/  IMAD.X R9, R9, 0x1, R3, P1 ;  /* 0x0000000109097824 */ /* 0x000fe200008e0603 */
[----:B------:R-:W-:Y:S02]  /*5ab0*/  ISETP.GT.AND P1, PT, R15, 0x39, PT ;  /* 0x000000390f00780c */ /* 0x000fe40003f24270 */
[----:B------:R-:W-:Y:S02]  /*5ac0*/  F2FP.TF32.F32.PACK_B R17, R17 ;  /* 0x00000011ff11723e */ /* 0x000fe400024050ff */
[----:B------:R-:W-:-:S13]  /*5ad0*/  ISETP.GT.AND P5, PT, R16, RZ, P1 ;  /* 0x000000ff1000720c */ /* 0x000fda0000fa4270 */
[----:B------:R-:W-:Y:S01]  /*5ae0*/  @P5 STG.E desc[UR12][R2.64+0xe4], R85 ;  /* 0x0000e45502005986 */ /* 0x000fe2000c10190c */
[----:B------:R-:W-:-:S03]  /*5af0*/  ISETP.GT.AND P5, PT, R15, RZ, PT ;  /* 0x000000ff0f00720c */ /* 0x000fc60003fa4270 */
[----:B------:R0:W-:Y:S01]  /*5b00*/  @P3 STG.E desc[UR12][R4.64+0xe0], R13 ;  /* 0x0000e00d04003986 */ /* 0x0001e2000c10190c */
[----:B------:R-:W-:Y:S01]  /*5b10*/  ISETP.GT.AND P3, PT, R16, 0x8, P1 ;  /* 0x000000081000780c */ /* 0x000fe20000f64270 */
[----:B0-----:R-:W-:-:S12]  /*5b20*/  FMUL R13, R28, R0 ;  /* 0x000000001c0d7220 */ /* 0x001fd80000400000 */
[----:B------:R0:W-:Y:S01]  /*5b30*/  @P3 STG.E desc[UR12][R4.64+0xe4], R87 ;  /* 0x0000e45704003986 */ /* 0x0001e2000c10190c */
[C---:B------:R-:W-:Y:S02]  /*5b40*/  ISETP.GT.AND P3, PT, R16.reuse, 0x40, P5 ;  /* 0x000000401000780c */ /* 0x040fe40002f64270 */
[----:B------:R-:W-:Y:S02]  /*5b50*/  ISETP.GT.AND P5, PT, R16, 0x48, P5 ;  /* 0x000000481000780c */ /* 0x000fe40002fa4270 */
[----:B------:R-:W-:Y:S01]  /*5b60*/  F2FP.TF32.F32.PACK_B R13, R13 ;  /* 0x0000000dff0d723e */ /* 0x000fe200024050ff */
[----:B0-----:R-:W-:-:S08]  /*5b70*/  FMUL R5, R26, R0 ;  /* 0x000000001a057220 */ /* 0x001fd00000400000 */
[----:B------:R0:W-:Y:S01]  /*5b80*/  @P3 STG.E desc[UR12][R8.64], R17 ;  /* 0x0000001108003986 */ /* 0x0001e2000c10190c */
[C---:B------:R-:W-:Y:S02]  /*5b90*/  ISETP.GT.AND P3, PT, R16.reuse, 0x40, P6 ;  /* 0x000000401000780c */ /* 0x040fe40003764270 */
[----:B------:R-:W-:Y:S02]  /*5ba0*/  ISETP.GT.AND P6, PT, R16, 0x48, P6 ;  /* 0x000000481000780c */ /* 0x000fe400037c4270 */
[----:B------:R-:W-:Y:S01]  /*5bb0*/  F2FP.TF32.F32.PACK_B R5, R5 ;  /* 0x00000005ff05723e */ /* 0x000fe200024050ff */
[----:B0-----:R-:W-:-:S08]  /*5bc0*/  FMUL R17, R54, R0 ;  /* 0x0000000036117220 */ /* 0x001fd00000400000 */
[----:B------:R-:W-:Y:S02]  /*5bd0*/  @P3 IMAD.MOV.U32 R2, RZ, RZ, R8 ;  /* 0x000000ffff023224 */ /* 0x000fe400078e0008 */
[----:B------:R-:W-:Y:S01]  /*5be0*/  @P3 IMAD.MOV.U32 R3, RZ, RZ, R9 ;  /* 0x000000ffff033224 */ /* 0x000fe200078e0009 */
[----:B------:R-:W-:-:S04]  /*5bf0*/  F2FP.TF32.F32.PACK_B R17, R17 ;  /* 0x00000011ff11723e */ /* 0x000fc800024050ff */
[----:B------:R-:W-:Y:S01]  /*5c00*/  @P3 STG.E desc[UR12][R2.64+0x4], R25 ;  /* 0x0000041902003986 */ /* 0x000fe2000c10190c */
[----:B------:R-:W-:-:S03]  /*5c10*/  ISETP.NE.AND P3, PT, R12, RZ, PT ;  /* 0x000000ff0c00720c */ /* 0x000fc60003f65270 */
[----:B------:R0:W-:Y:S01]  /*5c20*/  @P5 STG.E desc[UR12][R10.64], R5 ;  /* 0x000000050a005986 */ /* 0x0001e2000c10190c */
[----:B------:R-:W-:-:S03]  /*5c30*/  ISETP.NE.AND P5, PT, R14, RZ, PT ;  /* 0x000000ff0e00720c */ /* 0x000fc60003fa5270 */
[----:B------:R1:W-:Y:S01]  /*5c40*/  @P6 STG.E desc[UR12][R10.64+0x4], R27 ;  /* 0x0000041b0a006986 */ /* 0x0003e2000c10190c */
[----:B------:R-:W-:-:S04]  /*5c50*/  ISETP.GT.AND P6, PT, R15, 0x8, PT ;  /* 0x000000080f00780c */ /* 0x000fc80003fc4270 */
[----:B------:R-:W-:Y:S01]  /*5c60*/  ISETP.GT.AND P6, PT, R16, 0x40, P6 ;  /* 0x000000401000780c */ /* 0x000fe200037c4270 */
[-C--:B0-----:R-:W-:Y:S01]  /*5c70*/  FMUL R5, R30, R0.reuse ;  /* 0x000000001e057220 */ /* 0x081fe20000400000 */
[----:B-1----:R-:W-:-:S04]  /*5c80*/  FMUL R11, R32, R0 ;  /* 0x00000000200b7220 */ /* 0x002fc80000400000 */
[----:B------:R-:W-:Y:S02]  /*5c90*/  F2FP.TF32.F32.PACK_B R5, R5 ;  /* 0x00000005ff05723e */ /* 0x000fe400024050ff */
[----:B------:R-:W-:-:S05]  /*5ca0*/  F2FP.TF32.F32.PACK_B R11, R11 ;  /* 0x0000000bff0b723e */ /* 0x000fca00024050ff */
[----:B------:R-:W-:Y:S02]  /*5cb0*/  @P6 IMAD.MOV.U32 R2, RZ, RZ, R8 ;  /* 0x000000ffff026224 */ /* 0x000fe400078e0008 */
[----:B------:R-:W-:-:S05]  /*5cc0*/  @P6 IMAD.MOV.U32 R3, RZ, RZ, R9 ;  /* 0x000000ffff036224 */ /* 0x000fca00078e0009 */
[----:B------:R0:W-:Y:S01]  /*5cd0*/  @P6 STG.E desc[UR12][R2.64+0x20], R13 ;  /* 0x0000200d02006986 */ /* 0x0001e2000c10190c */
[----:B------:R-:W-:-:S04]  /*5ce0*/  ISETP.GT.AND P6, PT, R15, 0x9, PT ;  /* 0x000000090f00780c */ /* 0x000fc80003fc4270 */
[----:B------:R-:W-:Y:S01]  /*5cf0*/  ISETP.GT.AND P6, PT, R16, 0x40, P6 ;  /* 0x000000401000780c */ /* 0x000fe200037c4270 */
[----:B0-----:R-:W-:-:S05]  /*5d00*/  FMUL R13, R48, R0 ;  /* 0x00000000300d7220 */ /* 0x001fca0000400000 */
[----:B------:R-:W-:-:S07]  /*5d10*/  F2FP.TF32.F32.PACK_B R13, R13 ;  /* 0x0000000dff0d723e */ /* 0x000fce00024050ff */
[----:B------:R-:W-:Y:S02]  /*5d20*/  @P6 IMAD.MOV.U32 R2, RZ, RZ, R8 ;  /* 0x000000ffff026224 */ /* 0x000fe400078e0008 */
[----:B------:R-:W-:-:S05]  /*5d30*/  @P6 IMAD.MOV.U32 R3, RZ, RZ, R9 ;  /* 0x000000ffff036224 */ /* 0x000fca00078e0009 */
[----:B------:R-:W-:Y:S01]  /*5d40*/  @P6 STG.E desc[UR12][R2.64+0x24], R29 ;  /* 0x0000241d02006986 */ /* 0x000fe2000c10190c */
[----:B------:R-:W-:-:S04]  /*5d50*/  ISETP.GT.AND P6, PT, R15, 0x8, PT ;  /* 0x000000080f00780c */ /* 0x000fc80003fc4270 */
[----:B------:R-:W-:-:S13]  /*5d60*/  ISETP.GT.AND P6, PT, R16, 0x48, P6 ;  /* 0x000000481000780c */ /* 0x000fda00037c4270 */
[----:B------:R0:W-:Y:S01]  /*5d70*/  @P6 STG.E desc[UR12][R6.64+0x20], R5 ;  /* 0x0000200506006986 */ /* 0x0001e2000c10190c */
[----:B------:R-:W-:-:S04]  /*5d80*/  ISETP.GT.AND P6, PT, R15, 0x9, PT ;  /* 0x000000090f00780c */ /* 0x000fc80003fc4270 */
[----:B------:R-:W-:Y:S01]  /*5d90*/  ISETP.GT.AND P6, PT, R16, 0x48, P6 ;  /* 0x000000481000780c */ /* 0x000fe200037c4270 */
[----:B0-----:R-:W-:-:S05]  /*5da0*/  FMUL R5, R34, R0 ;  /* 0x0000000022057220 */ /* 0x001fca0000400000 */
[----:B------:R-:W-:-:S07]  /*5db0*/  F2FP.TF32.F32.PACK_B R5, R5 ;  /* 0x00000005ff05723e */ /* 0x000fce00024050ff */
[----:B------:R-:W-:Y:S02]  /*5dc0*/  @P6 IMAD.MOV.U32 R2, RZ, RZ, R6 ;  /* 0x000000ffff026224 */ /* 0x000fe400078e0006 */
[----:B------:R-:W-:-:S05]  /*5dd0*/  @P6 IMAD.MOV.U32 R3, RZ, RZ, R7 ;  /* 0x000000ffff036224 */ /* 0x000fca00078e0007 */
[----:B------:R0:W-:Y:S01]  /*5de0*/  @P6 STG.E desc[UR12][R2.64+0x24], R31 ;  /* 0x0000241f02006986 */ /* 0x0001e2000c10190c */
[----:B------:R-:W-:-:S04]  /*5df0*/  ISETP.GT.AND P6, PT, R15, 0x10, PT ;  /* 0x000000100f00780c */ /* 0x000fc80003fc4270 */
[----:B------:R-:W-:-:S13]  /*5e00*/  ISETP.GT.AND P6, PT, R16, 0x40, P6 ;  /* 0x000000401000780c */ /* 0x000fda00037c4270 */
[----:B0-----:R-:W-:Y:S02]  /*5e10*/  @P6 IMAD.MOV.U32 R2, RZ, RZ, R8 ;  /* 0x000000ffff026224 */ /* 0x001fe400078e0008 */
        /* <DEDUP_REMOVED lines=62> */
[----:B------:R-:W-:Y:S01]  /*6200*/  ISETP.GT.AND P6, PT, R15, 0x21, PT ;  /* 0x000000210f00780c */ /* 0x000fe20003fc4270 */
[----:B------:R-:W-:-:S03]  /*6210*/  FMUL R15, R52, R0 ;  /* 0x00000000340f7220 */ /* 0x000fc60000400000 */
[----:B------:R-:W-:Y:S02]  /*6220*/  ISETP.GT.AND P6, PT, R16, 0x48, P6 ;  /* 0x000000481000780c */ /* 0x000fe400037c4270 */
[----:B------:R-:W-:Y:S01]  /*6230*/  F2FP.TF32.F32.PACK_B R15, R15 ;  /* 0x0000000fff0f723e */ /* 0x000fe200024050ff */
[----:B0-----:R-:W-:-:S05]  /*6240*/  FMUL R5, R46, R0 ;  /* 0x000000002e057220 */ /* 0x001fca0000400000 */
[----:B------:R-:W-:-:S05]  /*6250*/  F2FP.TF32.F32.PACK_B R5, R5 ;  /* 0x00000005ff05723e */ /* 0x000fca00024050ff */
[----:B------:R-:W-:Y:S02]  /*6260*/  @P6 IMAD.MOV.U32 R2, RZ, RZ, R6 ;  /* 0x000000ffff026224 */ /* 0x000fe400078e0006 */
[----:B------:R-:W-:-:S05]  /*6270*/  @P6 IMAD.MOV.U32 R3, RZ, RZ, R7 ;  /* 0x000000ffff036224 */ /* 0x000fca00078e0007 */
[----:B------:R0:W-:Y:S01]  /*6280*/  @P6 STG.E desc[UR12][R2.64+0x84], R43 ;  /* 0x0000842b02006986 */ /* 0x0001e2000c10190c */
[C---:B------:R-:W-:Y:S02]  /*6290*/  ISETP.GT.AND P6, PT, R16.reuse, 0x40, P5 ;  /* 0x000000401000780c */ /* 0x040fe40002fc4270 */
[----:B------:R-:W-:-:S11]  /*62a0*/  ISETP.GT.AND P5, PT, R16, 0x48, P5 ;  /* 0x000000481000780c */ /* 0x000fd60002fa4270 */
[----:B0-----:R-:W-:Y:S02]  /*62b0*/  @P6 IMAD.MOV.U32 R2, RZ, RZ, R8 ;  /* 0x000000ffff026224 */ /* 0x001fe400078e0008 */
[----:B------:R-:W-:-:S05]  /*62c0*/  @P6 IMAD.MOV.U32 R3, RZ, RZ, R9 ;  /* 0x000000ffff036224 */ /* 0x000fca00078e0009 */
[----:B------:R0:W-:Y:S01]  /*62d0*/  @P6 STG.E desc[UR12][R2.64+0xa0], R11 ;  /* 0x0000a00b02006986 */ /* 0x0001e2000c10190c */
[C---:B------:R-:W-:Y:S02]  /*62e0*/  ISETP.GT.AND P6, PT, R16.reuse, 0x40, P3 ;  /* 0x000000401000780c */ /* 0x040fe40001fc4270 */
[----:B------:R-:W-:Y:S01]  /*62f0*/  ISETP.GT.AND P3, PT, R16, 0x48, P3 ;  /* 0x000000481000780c */ /* 0x000fe20001f64270 */
[-C--:B0-----:R-:W-:Y:S01]  /*6300*/  FMUL R11, R50, R0.reuse ;  /* 0x00000000320b7220 */ /* 0x081fe20000400000 */
[----:B------:R-:W-:-:S09]  /*6310*/  FMUL R0, R55, R0 ;  /* 0x0000000037007220 */ /* 0x000fd20000400000 */
[----:B------:R-:W-:Y:S02]  /*6320*/  @P6 IMAD.MOV.U32 R2, RZ, RZ, R8 ;  /* 0x000000ffff026224 */ /* 0x000fe400078e0008 */
[----:B------:R-:W-:Y:S01]  /*6330*/  @P6 IMAD.MOV.U32 R3, RZ, RZ, R9 ;  /* 0x000000ffff036224 */ /* 0x000fe200078e0009 */
[----:B------:R-:W-:-:S04]  /*6340*/  F2FP.TF32.F32.PACK_B R11, R11 ;  /* 0x0000000bff0b723e */ /* 0x000fc800024050ff */
[----:B------:R0:W-:Y:S01]  /*6350*/  @P6 STG.E desc[UR12][R2.64+0xa4], R45 ;  /* 0x0000a42d02006986 */ /* 0x0001e2000c10190c */
[C---:B------:R-:W-:Y:S02]  /*6360*/  ISETP.GT.AND P6, PT, R16.reuse, 0x40, P0 ;  /* 0x000000401000780c */ /* 0x040fe400007c4270 */
[----:B------:R-:W-:Y:S01]  /*6370*/  ISETP.GT.AND P0, PT, R16, 0x48, P0 ;  /* 0x000000481000780c */ /* 0x000fe20000704270 */
[----:B0-----:R-:W-:Y:S02]  /*6380*/  @P5 IMAD.MOV.U32 R2, RZ, RZ, R6 ;  /* 0x000000ffff025224 */ /* 0x001fe400078e0006 */
[----:B------:R-:W-:-:S05]  /*6390*/  @P5 IMAD.MOV.U32 R3, RZ, RZ, R7 ;  /* 0x000000ffff035224 */ /* 0x000fca00078e0007 */
        /* <DEDUP_REMOVED lines=15> */
[----:B------:R0:W-:Y:S02]  /*6490*/  @P5 STG.E desc[UR12][R2.64+0xc4], R49 ;  /* 0x0000c43102005986 */ /* 0x0001e4000c10190c */
        /* <DEDUP_REMOVED lines=8> */
[----:B------:R0:W-:Y:S04]  /*6520*/  @P6 STG.E desc[UR12][R2.64+0xe0], R15 ;  /* 0x0000e00f02006986 */ /* 0x0001e8000c10190c */
[----:B------:R1:W-:Y:S01]  /*6530*/  @P3 STG.E desc[UR12][R8.64+0xe4], R53 ;  /* 0x0000e43508003986 */ /* 0x0003e2000c10190c */
[----:B0-----:R-:W-:Y:S02]  /*6540*/  @P2 IMAD.MOV.U32 R2, RZ, RZ, R6 ;  /* 0x000000ffff022224 */ /* 0x001fe400078e0006 */
[----:B------:R-:W-:-:S05]  /*6550*/  @P2 IMAD.MOV.U32 R3, RZ, RZ, R7 ;  /* 0x000000ffff032224 */ /* 0x000fca00078e0007 */
[----:B------:R1:W-:Y:S01]  /*6560*/  @P2 STG.E desc[UR12][R2.64+0xe0], R17 ;  /* 0x0000e01102002986 */ /* 0x0003e2000c10190c */
[----:B------:R-:W-:Y:S05]  /*6570*/  @!P1 EXIT ;  /* 0x000000000000994d */ /* 0x000fea0003800000 */
[----:B-1----:R-:W-:-:S05]  /*6580*/  F2FP.TF32.F32.PACK_B R3, R0 ;  /* 0x00000000ff03723e */ /* 0x002fca00024050ff */
[----:B------:R-:W-:Y:S01]  /*6590*/  STG.E desc[UR12][R6.64+0xe4], R3 ;  /* 0x0000e40306007986 */ /* 0x000fe2000c10190c */
[----:B------:R-:W-:Y:S05]  /*65a0*/  EXIT ;  /* 0x000000000000794d */ /* 0x000fea0003800000 */
.L_x_13:
[----:B------:R-:W-:-:S13]  /*65b0*/  ISETP.NE.AND P0, PT, R8, RZ, PT ;  /* 0x000000ff0800720c */ /* 0x000fda0003f05270 */
[----:B------:R-:W-:Y:S05]  /*65c0*/  @P0 EXIT ;  /* 0x000000000000094d */ /* 0x000fea0003800000 */
[----:B------:R-:W2:Y:S01]  /*65d0*/  S2UR UR4, SR_CgaCtaId ;  /* 0x00000000000479c3 */ /* 0x000ea20000008800 */
[----:B------:R-:W-:Y:S01]  /*65e0*/  ELECT P0, URZ, PT ;  /* 0x00000000003f782f */ /* 0x000fe20003800000 */
[----:B--2--5:R-:W-:-:S12]  /*65f0*/  IMAD.U32 R0, RZ, RZ, UR4 ;  /* 0x00000004ff007e24 */ /* 0x024fd8000f8e00ff */
[----:B------:R-:W-:Y:S05]  /*6600*/  @!P0 BRA `(.L_x_148) ;  /* 0x0000004800d48947 */ /* 0x000fea0003800000 */
[----:B------:R-:W-:Y:S01]  /*6610*/  ISETP.GE.AND P0, PT, R5, 0x1, PT ;  /* 0x000000010500780c */ /* 0x000fe20003f06270 */
[----:B------:R-:W-:-:S05]  /*6620*/  IMAD.SHL.U32 R3, R0, 0x4, RZ ;  /* 0x0000000400037824 */ /* 0x000fca00078e00ff */
[----:B------:R-:W-:-:S05]  /*6630*/  LOP3.LUT R3, R3, 0x4, RZ, 0xc0, !PT ;  /* 0x0000000403037812 */ /* 0x000fca00078ec0ff */
[----:B------:R-:W-:Y:S02]  /*6640*/  IMAD R3, R12, 0x40, R3 ;  /* 0x000000400c037824 */ /* 0x000fe400078e0203 */
[----:B------:R-:W-:Y:S05]  /*6650*/  @!P0 BRA `(.L_x_148) ;  /* 0x0000004800c08947 */ /* 0x000fea0003800000 */
[----:B------:R-:W-:Y:S01]  /*6660*/  IMAD.SHL.U32 R4, R11, 0x80, RZ ;  /* 0x000000800b047824 */ /* 0x000fe200078e00ff */
[----:B------:R-:W-:Y:S01]  /*6670*/  LOP3.LUT P0, RZ, R10, 0x1f, RZ, 0xc0, !PT ;  /* 0x0000001f0aff7812 */ /* 0x000fe2000780c0ff */
[----:B------:R-:W-:Y:S01]  /*6680*/  IMAD.SHL.U32 R11, R0, 0x80, RZ ;  /* 0x00000080000b7824 */ /* 0x000fe200078e00ff */
[C---:B------:R-:W-:Y:S01]  /*6690*/  ISETP.NE.AND P1, PT, R16.reuse, RZ, PT ;  /* 0x000000ff1000720c */ /* 0x040fe20003f25270 */
[C---:B------:R-:W-:Y:S01]  /*66a0*/  VIADD R21, R3.reuse, 0x8 ;  /* 0x0000000803157836 */ /* 0x040fe20000000000 */
[----:B------:R-:W-:Y:S01]  /*66b0*/  ISETP.NE.OR P0, PT, R16, RZ, !P0 ;  /* 0x000000ff1000720c */ /* 0x000fe20004705670 */
[C---:B------:R-:W-:Y:S01]  /*66c0*/  VIADD R22, R3.reuse, 0x10 ;  /* 0x0000001003167836 */ /* 0x040fe20000000000 */
[----:B------:R-:W-:Y:S01]  /*66d0*/  LOP3.LUT R28, R2, 0x2, RZ, 0xfc, !PT ;  /* 0x00000002021c7812 */ /* 0x000fe200078efcff */
[C---:B------:R-:W-:Y:S01]  /*66e0*/  VIADD R23, R3.reuse, 0x18 ;  /* 0x0000001803177836 */ /* 0x040fe20000000000 */
[----:B------:R-:W-:Y:S01]  /*66f0*/  CS2R R12, SRZ ;  /* 0x00000000000c7805 */ /* 0x000fe2000001ff00 */
[C---:B------:R-:W-:Y:S01]  /*6700*/  VIADD R24, R3.reuse, 0x20 ;  /* 0x0000002003187836 */ /* 0x040fe20000000000 */
[----:B---34-:R-:W-:Y:S01]  /*6710*/  CS2R R14, SRZ ;  /* 0x00000000000e7805 */ /* 0x018fe2000001ff00 */
[----:B------:R-:W-:Y:S01]  /*6720*/  VIADD R25, R3, 0x28 ;  /* 0x0000002803197836 */ /* 0x000fe20000000000 */
[----:B------:R-:W-:Y:S01]  /*6730*/  LOP3.LUT R11, R11, 0x80, RZ, 0xe2, !PT ;  /* 0x000000800b0b7812 */ /* 0x000fe200078ee2ff */
[----:B------:R-:W-:-:S02]  /*6740*/  VIADD R26, R3, 0x30 ;  /* 0x00000030031a7836 */ /* 0x000fc40000000000 */
[----:B------:R-:W-:Y:S02]  /*6750*/  VIADD R27, R3, 0x38 ;  /* 0x00000038031b7836 */ /* 0x000fe40000000000 */
[----:B------:R-:W-:Y:S02]  /*6760*/  IMAD.MOV.U32 R9, RZ, RZ, 0x1 ;  /* 0x00000001ff097424 */ /* 0x000fe400078e00ff */
[----:B------:R-:W-:Y:S02]  /*6770*/  IMAD.MOV.U32 R10, RZ, RZ, R5 ;  /* 0x000000ffff0a7224 */ /* 0x000fe400078e0005 */
[----:B------:R-:W-:Y:S02]  /*6780*/  IMAD.MOV.U32 R8, RZ, RZ, RZ ;  /* 0x000000ffff087224 */ /* 0x000fe400078e00ff */
[C---:B------:R-:W-:Y:S02]  /*6790*/  VIADD R30, R4.reuse, 0x8 ;  /* 0x00000008041e7836 */ /* 0x040fe40000000000 */
[----:B------:R-:W-:-:S02]  /*67a0*/  VIADD R31, R4, 0x10 ;  /* 0x00000010041f7836 */ /* 0x000fc40000000000 */
[C---:B------:R-:W-:Y:S02]  /*67b0*/  VIADD R32, R4.reuse, 0x18 ;  /* 0x0000001804207836 */ /* 0x040fe40000000000 */
[C---:B------:R-:W-:Y:S02]  /*67c0*/  VIADD R33, R4.reuse, 0x20 ;  /* 0x0000002004217836 */ /* 0x040fe40000000000 */
[C---:B------:R-:W-:Y:S02]  /*67d0*/  VIADD R34, R4.reuse, 0x28 ;  /* 0x0000002804227836 */ /* 0x040fe40000000000 */
[C---:B------:R-:W-:Y:S02]  /*67e0*/  VIADD R35, R4.reuse, 0x30 ;  /* 0x0000003004237836 */ /* 0x040fe40000000000 */
        /* <DEDUP_REMOVED lines=8> */
[----:B------:R-:W-:-:S07]  /*6870*/  VIADD R29, R4, 0x78 ;  /* 0x00000078041d7836 */ /* 0x000fce0000000000 */
.L_x_152:
[----:B------:R-:W1:Y:S01]  /*6880*/  S2UR UR4, SR_CgaCtaId ;  /* 0x00000000000479c3 */ /* 0x000e620000008800 */
[----:B0-----:R-:W-:Y:S02]  /*6890*/  MOV R7, 0x400 ;  /* 0x0000040000077802 */ /* 0x001fe40000000f00 */
[----:B------:R-:W-:Y:S01]  /*68a0*/  SHF.L.U32 R6, R9, 0x1f, RZ ;  /* 0x0000001f09067819 */ /* 0x000fe200000006ff */
[----:B-1----:R-:W-:-:S05]  /*68b0*/  IMAD.U32 R0, RZ, RZ, UR4 ;  /* 0x00000004ff007e24 */ /* 0x002fca000f8e00ff */
[----:B------:R-:W-:-:S05]  /*68c0*/  LEA R19, R0, R7, 0x18 ;  /* 0x0000000700137211 */ /* 0x000fca00078ec0ff */
[----:B------:R-:W-:-:S07]  /*68d0*/  IMAD R7, R12, 0x8, R19 ;  /* 0x000000080c077824 */ /* 0x000fce00078e0213 */
.L_x_149:
[----:B0-----:R0:W1:Y:S02]  /*68e0*/  SYNCS.PHASECHK.TRANS64.TRYWAIT P2, [R7+URZ+0x30020], R6 ;  /* 0x03002006070075a7 */ /* 0x001064000804017f */
[----:B-1----:R-:W-:Y:S05]  /*68f0*/  @!P2 NANOSLEEP.SYNCS 0x989680 ;  /* 0x009896800000a95d */ /* 0x002fea0003900000 */
[----:B------:R-:W1:Y:S02]  /*6900*/  @!P2 SYNCS.PHASECHK.TRANS64 P2, [R7+URZ+0x30020], R6 ;  /* 0x030020060700a5a7 */ /* 0x000e64000804007f */
[----:B-1----:R-:W-:Y:S05]  /*6910*/  @!P2 BRA `(.L_x_149) ;  /* 0xfffffffc00f0a947 */ /* 0x002fea000383ffff */
[----:B0-----:R-:W0:Y:S02]  /*6920*/  @!P1 LDC R6, c[0x0][0x580] ;  /* 0x00016000ff069b82 */ /* 0x001e240000000800 */
[----:B0-----:R0:W-:Y:S02]  /*6930*/  @!P1 SYNCS.ARRIVE.TRANS64 RZ, [R7+URZ+0x30000], R6 ;  /* 0x0300000607ff99a7 */ /* 0x0011e4000800003f */
[----:B0-----:R-:W-:-:S04]  /*6940*/  PRMT R6, R28, 0x9910, RZ ;  /* 0x000099101c067816 */ /* 0x001fc800000000ff */
[----:B------:R-:W-:-:S13]  /*6950*/  ISETP.NE.AND P2, PT, R6, 0x2, PT ;  /* 0x000000020600780c */ /* 0x000fda0003f45270 */
[----:B------:R-:W-:Y:S05]  /*6960*/  @P2 BRA `(.L_x_150) ;  /* 0x0000000000042947 */ /* 0x000fea0003800000 */
[----:B------:R-:W-:Y:S01]  /*6970*/  BPT.TRAP 0x1 ;  /* 0x000000040000795c */ /* 0x000fe20000300000 */
.L_x_150:
[----:B------:R-:W-:Y:S05]  /*6980*/  @P0 BRA `(.L_x_151) ;  /* 0x0000000000040947 */ /* 0x000fea0003800000 */
[----:B------:R-:W-:Y:S01]  /*6990*/  BPT.TRAP 0x1 ;  /* 0x000000040000795c */ /* 0x000fe20000300000 */
.L_x_151:
[----:B------:R-:W-:Y:S01]  /*69a0*/  ULDC UR15, c[0x0][0x380] ;  /* 0x0000e000000f7ab9 */ /* 0x000fe20000000800 */
[----:B------:R-:W-:Y:S01]  /*69b0*/  R2UR UR51, R31 ;  /* 0x000000001f3372ca */ /* 0x000fe200000e0000 */
[----:B------:R-:W-:Y:S01]  /*69c0*/  UISETP.NE.AND UP0, UPT, UR15, 0x1, UPT ;  /* 0x000000010f00788c */ /* 0x000fe2000bf05270 */
[----:B------:R-:W-:Y:S01]  /*69d0*/  R2UR UR48, R4 ;  /* 0x00000000043072ca */ /* 0x000fe200000e0000 */
[----:B------:R-:W-:Y:S01]  /*69e0*/  ULDC UR31, c[0x0][0x38c] ;  /* 0x0000e300001f7ab9 */ /* 0x000fe20000000800 */
[----:B------:R-:W-:Y:S01]  /*69f0*/  R2UR UR49, R30 ;  /* 0x000000001e3172ca */ /* 0x000fe200000e0000 */
[----:B------:R-:W-:Y:S01]  /*6a00*/  UISETP.NE.AND UP1, UPT, UR31, 0x1, UPT ;  /* 0x000000011f00788c */ /* 0x000fe2000bf25270 */
[----:B------:R-:W-:Y:S01]  /*6a10*/  R2UR UR53, R34 ;  /* 0x00000000223572ca */ /* 0x000fe200000e0000 */
[----:B------:R-:W0:Y:S01]  /*6a20*/  LDC.64 R16, c[0x0][0x3d0] ;  /* 0x0000f400ff107b82 */ /* 0x000e220000000a00 */
[----:B------:R-:W-:Y:S01]  /*6a30*/  R2UR UR50, R32 ;  /* 0x00000000203272ca */ /* 0x000fe200000e0000 */
[----:B------:R-:W-:Y:S01]  /*6a40*/  ULDC.64 UR58, c[0x0][0x3c8] ;  /* 0x0000f200003a7ab9 */ /* 0x000fe20000000a00 */
[----:B------:R-:W-:Y:S01]  /*6a50*/  R2UR UR54, R33 ;  /* 0x00000000213672ca */ /* 0x000fe200000e0000 */
[----:B------:R-:W-:Y:S01]  /*6a60*/  ULDC.64 UR42, c[0x0][0x198] ;  /* 0x00006600002a7ab9 */ /* 0x000fe20000000a00 */
[----:B------:R-:W-:Y:S01]  /*6a70*/  @UP0 ULDC UR16, c[0x0][0x384] ;  /* 0x0000e10000100ab9 */ /* 0x000fe20000000800 */
[----:B------:R-:W-:Y:S01]  /*6a80*/  @UP0 ULDC UR10, c[0x0][0x384] ;  /* 0x0000e100000a0ab9 */ /* 0x000fe20000000800 */
[----:B------:R-:W-:Y:S01]  /*6a90*/  UIMAD.WIDE.U32 UR16, UR51, UR16, URZ ;  /* 0x00000010331072a5 */ /* 0x000fe2000f8e003f */
[----:B------:R-:W-:Y:S01]  /*6aa0*/  R2UR UR55, R36 ;  /* 0x00000000243772ca */ /* 0x000fe200000e0000 */
[----:B------:R-:W-:Y:S01]  /*6ab0*/  @UP0 ULDC UR21, c[0x0][0x388] ;  /* 0x0000e20000150ab9 */ /* 0x000fe20000000800 */
[----:B------:R-:W-:Y:S01]  /*6ac0*/  UMOV UR26, UR51 ;  /* 0x00000033001a7c82 */ /* 0x000fe20008000000 */
[----:B------:R-:W-:Y:S01]  /*6ad0*/  UIMAD.WIDE.U32 UR10, UR48, UR10, URZ ;  /* 0x0000000a300a72a5 */ /* 0x000fe2000f8e003f */
[----:B------:R-:W-:Y:S01]  /*6ae0*/  R2UR UR52, R35 ;  /* 0x00000000233472ca */ /* 0x000fe200000e0000 */
[----:B------:R-:W-:Y:S01]  /*6af0*/  @UP0 USHF.R.U32.HI UR26, URZ, UR21, UR17 ;  /* 0x000000153f1a0299 */ /* 0x000fe20008011611 */
[----:B------:R-:W0:Y:S01]  /*6b00*/  LDC R18, c[0x0][0x400] ;  /* 0x00010000ff127b82 */ /* 0x000e220000000800 */
[----:B------:R-:W-:Y:S01]  /*6b10*/  @UP0 ULDC UR14, c[0x0][0x388] ;  /* 0x0000e200000e0ab9 */ /* 0x000fe20000000800 */
[----:B------:R-:W-:Y:S01]  /*6b20*/  UMOV UR20, UR48 ;  /* 0x0000003000147c82 */ /* 0x000fe20008000000 */
[----:B------:R-:W-:Y:S01]  /*6b30*/  @UP1 ULDC.64 UR4, c[0x0][0x390] ;  /* 0x0000e40000041ab9 */ /* 0x000fe20000000a00 */
[----:B------:R-:W-:Y:S01]  /*6b40*/  @UP0 USHF.R.U32.HI UR20, URZ, UR14, UR11 ;  /* 0x0000000e3f140299 */ /* 0x000fe2000801160b */
[----:B------:R-:W-:Y:S01]  /*6b50*/  R2UR UR24, R39 ;  /* 0x00000000271872ca */ /* 0x000fe200000e0000 */
[----:B------:R-:W-:Y:S01]  /*6b60*/  UIMAD.WIDE.U32 UR22, UR26, UR4, URZ ;  /* 0x000000041a1672a5 */ /* 0x000fe2000f8e003f */
[----:B------:R-:W-:Y:S01]  /*6b70*/  R2UR UR61, R37 ;  /* 0x00000000253d72ca */ /* 0x000fe200000e0000 */
[----:B------:R-:W-:Y:S01]  /*6b80*/  @UP1 ULDC.64 UR8, c[0x0][0x390] ;  /* 0x0000e40000081ab9 */ /* 0x000fe20000000a00 */
[----:B------:R-:W-:Y:S01]  /*6b90*/  @UP0 ULDC UR12, c[0x0][0x384] ;  /* 0x0000e100000c0ab9 */ /* 0x000fe20000000800 */
[----:B------:R-:W-:Y:S01]  /*6ba0*/  UIMAD.WIDE.U32 UR10, UR20, UR8, URZ ;  /* 0x00000008140a72a5 */ /* 0x000fe2000f8e003f */
[----:B------:R-:W-:Y:S01]  /*6bb0*/  R2UR UR39, R4 ;  /* 0x00000000042772ca */ /* 0x000fe200000e0000 */
[----:B------:R-:W-:Y:S01]  /*6bc0*/  UIMAD.WIDE.U32 UR12, UR49, UR12, URZ ;  /* 0x0000000c310c72a5 */ /* 0x000fe2000f8e003f */
[----:B------:R-:W-:Y:S01]  /*6bd0*/  R2UR UR25, R30 ;  /* 0x000000001e1972ca */ /* 0x000fe200000e0000 */
[----:B------:R-:W-:Y:S01]  /*6be0*/  @UP0 ULDC UR18, c[0x0][0x388] ;  /* 0x0000e20000120ab9 */ /* 0x000fe20000000800 */
[----:B------:R-:W-:Y:S01]  /*6bf0*/  UMOV UR19, UR49 ;  /* 0x0000003100137c82 */ /* 0x000fe20008000000 */
[----:B------:R-:W-:Y:S01]  /*6c00*/  UMOV UR30, UR26 ;  /* 0x0000001a001e7c82 */ /* 0x000fe20008000000 */
[----:B------:R-:W-:Y:S01]  /*6c10*/  @UP0 ULDC UR22, c[0x0][0x384] ;  /* 0x0000e10000160ab9 */ /* 0x000fe20000000800 */
[----:B------:R-:W-:Y:S01]  /*6c20*/  @UP0 USHF.R.U32.HI UR19, URZ, UR18, UR13 ;  /* 0x000000123f130299 */ /* 0x000fe2000801160d */
[----:B------:R-:W-:Y:S01]  /*6c30*/  R2UR UR60, R38 ;  /* 0x00000000263c72ca */ /* 0x000fe200000e0000 */
[----:B------:R-:W-:Y:S01]  /*6c40*/  @UP1 USHF.R.U32.HI UR30, URZ, UR5, UR23 ;  /* 0x000000053f1e1299 */ /* 0x000fe20008011617 */
[----:B------:R-:W-:Y:S01]  /*6c50*/  ISETP.GT.AND P6, PT, R10, 0x1, PT ;  /* 0x000000010a00780c */ /* 0x000fe20003fc4270 */
[----:B------:R-:W-:Y:S01]  /*6c60*/  UIMAD.WIDE.U32 UR22, UR53, UR22, URZ ;  /* 0x00000016351672a5 */ /* 0x000fe2000f8e003f */
[----:B------:R-:W-:Y:S01]  /*6c70*/  @UP1 ULDC.64 UR6, c[0x0][0x390] ;  /* 0x0000e40000061ab9 */ /* 0x000fe20000000a00 */
[----:B------:R-:W-:Y:S01]  /*6c80*/  UMOV UR18, UR20 ;  /* 0x0000001400127c82 */ /* 0x000fe20008000000 */
[----:B------:R-:W-:Y:S01]  /*6c90*/  @UP0 ULDC UR10, c[0x0][0x384] ;  /* 0x0000e100000a0ab9 */ /* 0x000fe20000000800 */
[----:B------:R-:W-:Y:S01]  /*6ca0*/  @UP1 USHF.R.U32.HI UR18, URZ, UR9, UR11 ;  /* 0x000000093f121299 */ /* 0x000fe2000801160b */
[----:B0-----:R-:W-:Y:S01]  /*6cb0*/  IMAD R17, R8, R17, R18 ;  /* 0x0000001108117224 */ /* 0x001fe200078e0212 */
[----:B------:R-:W-:Y:S01]  /*6cc0*/  @UP0 ULDC UR21, c[0x0][0x388] ;  /* 0x0000e20000150ab9 */ /* 0x000fe20000000800 */
[----:B------:R-:W-:Y:S01]  /*6cd0*/  UIMAD.WIDE.U32 UR12, UR19, UR6, URZ ;  /* 0x00000006130c72a5 */ /* 0x000fe2000f8e003f */
[----:B------:R-:W-:Y:S01]  /*6ce0*/  UMOV UR34, UR53 ;  /* 0x0000003500227c82 */ /* 0x000fe20008000000 */
[----:B------:R-:W-:-:S02]  /*6cf0*/  UIMAD.WIDE.U32 UR10, UR50, UR10, URZ ;  /* 0x0000000a320a72a5 */ /* 0x000fc4000f8e003f */
[----:B------:R-:W-:Y:S01]  /*6d00*/  @UP0 USHF.R.U32.HI UR34, URZ, UR21, UR23 ;  /* 0x000000153f220299 */ /* 0x000fe20008011617 */
[----:B------:R-:W-:Y:S01]  /*6d10*/  @UP0 ULDC UR14, c[0x0][0x388] ;  /* 0x0000e200000e0ab9 */ /* 0x000fe20000000800 */
[----:B------:R-:W-:Y:S01]  /*6d20*/  UMOV UR27, UR50 ;  /* 0x00000032001b7c82 */ /* 0x000fe20008000000 */
[----:B------:R-:W-:Y:S01]  /*6d30*/  @UP1 ULDC.64 UR4, c[0x0][0x390] ;  /* 0x0000e40000041ab9 */ /* 0x000fe20000000a00 */
[----:B------:R-:W-:Y:S02]  /*6d40*/  @UP0 USHF.R.U32.HI UR27, URZ, UR14, UR11 ;  /* 0x0000000e3f1b0299 */ /* 0x000fe4000801160b */
[----:B------:R-:W-:Y:S01]  /*6d50*/  UIMAD.WIDE.U32 UR10, UR34, UR4, URZ ;  /* 0x00000004220a72a5 */ /* 0x000fe2000f8e003f */
[----:B------:R-:W-:Y:S01]  /*6d60*/  UMOV UR17, UR19 ;  /* 0x0000001300117c82 */ /* 0x000fe20008000000 */
[----:B------:R-:W-:Y:S01]  /*6d70*/  @UP0 ULDC UR12, c[0x0][0x384] ;  /* 0x0000e100000c0ab9 */ /* 0x000fe20000000800 */
[----:B------:R-:W-:Y:S02]  /*6d80*/  @UP1 USHF.R.U32.HI UR17, URZ, UR7, UR13 ;  /* 0x000000073f111299 */ /* 0x000fe4000801160d */
[----:B------:R-:W-:Y:S01]  /*6d90*/  UIMAD.WIDE.U32 UR12, UR54, UR12, URZ ;  /* 0x0000000c360c72a5 */ /* 0x000fe2000f8e003f */
[----:B------:R-:W-:Y:S01]  /*6da0*/  @UP0 ULDC UR16, c[0x0][0x388] ;  /* 0x0000e20000100ab9 */ /* 0x000fe20000000800 */
[----:B------:R-:W-:Y:S01]  /*6db0*/  UMOV UR41, UR54 ;  /* 0x0000003600297c82 */ /* 0x000fe20008000000 */
[----:B------:R-:W-:Y:S01]  /*6dc0*/  UMOV UR33, UR34 ;  /* 0x0000002200217c82 */ /* 0x000fe20008000000 */
[----:B------:R-:W-:Y:S01]  /*6dd0*/  @UP0 ULDC UR10, c[0x0][0x384] ;  /* 0x0000e100000a0ab9 */ /* 0x000fe20000000800 */
[----:B------:R-:W-:Y:S01]  /*6de0*/  @UP1 ULDC.64 UR8, c[0x0][0x390] ;  /* 0x0000e40000081ab9 */ /* 0x000fe20000000a00 */
[----:B------:R-:W-:-:S02]  /*6df0*/  @UP0 USHF.R.U32.HI UR41, URZ, UR16, UR13 ;  /* 0x000000103f290299 */ /* 0x000fc4000801160d */
[----:B------:R-:W-:Y:S02]  /*6e00*/  @UP1 USHF.R.U32.HI UR33, URZ, UR5, UR11 ;  /* 0x000000053f211299 */ /* 0x000fe4000801160b */
[----:B------:R-:W-:Y:S01]  /*6e10*/  UIMAD.WIDE.U32 UR10, UR55, UR10, URZ ;  /* 0x0000000a370a72a5 */ /* 0x000fe2000f8e003f */
[----:B------:R-:W-:Y:S01]  /*6e20*/  @UP1 ULDC.64 UR6, c[0x0][0x390] ;  /* 0x0000e40000061ab9 */ /* 0x000fe20000000a00 */
[----:B------:R-:W-:Y:S01]  /*6e30*/  UIMAD.WIDE.U32 UR22, UR27, UR8, URZ ;  /* 0x000000081b1672a5 */ /* 0x000fe2000f8e003f */
[----:B------:R-:W-:Y:S01]  /*6e40*/  @UP0 ULDC UR16, c[0x0][0x388] ;  /* 0x0000e20000100ab9 */ /* 0x000fe20000000800 */
[----:B------:R-:W-:Y:S01]  /*6e50*/  UIMAD.WIDE.U32 UR12, UR41, UR6, URZ ;  /* 0x00000006290c72a5 */ /* 0x000fe2000f8e003f */
[----:B------:R-:W-:Y:S01]  /*6e60*/  UMOV UR37, UR55 ;  /* 0x0000003700257c82 */ /* 0x000fe20008000000 */
[----:B------:R-:W-:Y:S01]  /*6e70*/  UMOV UR29, UR27 ;  /* 0x0000001b001d7c82 */ /* 0x000fe20008000000 */
[----:B------:R-:W-:Y:S02]  /*6e80*/  @UP0 USHF.R.U32.HI UR37, URZ, UR16, UR11 ;  /* 0x000000103f250299 */ /* 0x000fe4000801160b */
[----:B------:R-:W-:Y:S01]  /*6e90*/  @UP1 USHF.R.U32.HI UR29, URZ, UR9, UR23 ;  /* 0x000000093f1d1299 */ /* 0x000fe20008011617 */
[----:B------:R-:W-:Y:S01]  /*6ea0*/  UMOV UR28, UR41 ;  /* 0x00000029001c7c82 */ /* 0x000fe20008000000 */
[----:B------:R-:W-:Y:S01]  /*6eb0*/  @UP0 ULDC UR6, c[0x0][0x384] ;  /* 0x0000e10000060ab9 */ /* 0x000fe20000000800 */
[----:B------:R-:W-:Y:S01]  /*6ec0*/  @UP1 ULDC.64 UR8, c[0x0][0x390] ;  /* 0x0000e40000081ab9 */ /* 0x000fe20000000a00 */
[----:B------:R-:W-:-:S02]  /*6ed0*/  @UP1 USHF.R.U32.HI UR28, URZ, UR7, UR13 ;  /* 0x000000073f1c1299 */ /* 0x000fc4000801160d */
[----:B------:R-:W-:Y:S02]  /*6ee0*/  UIMAD.WIDE.U32 UR6, UR52, UR6, URZ ;  /* 0x00000006340672a5 */ /* 0x000fe4000f8e003f */
[----:B------:R-:W-:Y:S01]  /*6ef0*/  UIMAD.WIDE.U32 UR10, UR37, UR8, URZ ;  /* 0x00000008250a72a5 */ /* 0x000fe2000f8e003f */
[----:B------:R-:W-:Y:S01]  /*6f00*/  R2UR UR8, R7 ;  /* 0x00000000070872ca */ /* 0x000fe200000e0000 */
[----:B------:R-:W-:Y:S01]  /*6f10*/  @UP0 ULDC UR14, c[0x0][0x388] ;  /* 0x0000e200000e0ab9 */ /* 0x000fe20000000800 */
[----:B------:R-:W0:Y:S01]  /*6f20*/  LDC.64 R6, c[0x0][0x3f8] ;  /* 0x0000fe00ff067b82 */ /* 0x000e220000000a00 */
[----:B------:R-:W-:Y:S01]  /*6f30*/  UMOV UR35, UR52 ;  /* 0x0000003400237c82 */ /* 0x000fe20008000000 */
[----:B------:R-:W-:Y:S01]  /*6f40*/  @UP0 USHF.R.U32.HI UR35, URZ, UR14, UR7 ;  /* 0x0000000e3f230299 */ /* 0x000fe20008011607 */
[----:B------:R-:W-:Y:S01]  /*6f50*/  @UP1 ULDC.64 UR12, c[0x0][0x390] ;  /* 0x0000e400000c1ab9 */ /* 0x000fe20000000a00 */
[----:B------:R-:W-:Y:S02]  /*6f60*/  UMOV UR36, UR37 ;  /* 0x0000002500247c82 */ /* 0x000fe40008000000 */
[----:B------:R-:W-:Y:S01]  /*6f70*/  UIMAD.WIDE.U32 UR22, UR35, UR12, URZ ;  /* 0x0000000c231672a5 */ /* 0x000fe2000f8e003f */
[----:B------:R-:W-:Y:S01]  /*6f80*/  R2UR UR12, R19 ;  /* 0x00000000130c72ca */ /* 0x000fe200000e0000 */
[----:B------:R-:W-:Y:S01]  /*6f90*/  @UP1 USHF.R.U32.HI UR36, URZ, UR9, UR11 ;  /* 0x000000093f241299 */ /* 0x000fe2000801160b */
[----:B------:R-:W-:Y:S01]  /*6fa0*/  R2UR UR11, R12 ;  /* 0x000000000c0b72ca */ /* 0x000fe200000e0000 */
[----:B------:R-:W-:Y:S01]  /*6fb0*/  UMOV UR32, UR35 ;  /* 0x0000002300207c82 */ /* 0x000fe20008000000 */
[----:B------:R-:W-:Y:S01]  /*6fc0*/  @UP1 USHF.R.U32.HI UR32, URZ, UR13, UR23 ;  /* 0x0000000d3f201299 */ /* 0x000fe20008011617 */
[----:B------:R-:W-:Y:S01]  /*6fd0*/  R2UR UR10, R14 ;  /* 0x000000000e0a72ca */ /* 0x000fe200000e0000 */
[----:B------:R-:W-:Y:S01]  /*6fe0*/  UIADD3 UR9, UR8, 0x30000, URZ ;  /* 0x0003000008097890 */ /* 0x000fe2000fffe03f */
[----:B------:R-:W-:Y:S01]  /*6ff0*/  ULDC UR23, c[0x0][0x398] ;  /* 0x0000e60000177ab9 */ /* 0x000fe20000000800 */
[----:B------:R-:W-:Y:S01]  /*7000*/  @UP0 ULDC UR4, c[0x0][0x384] ;  /* 0x0000e10000040ab9 */ /* 0x000fe20000000800 */
[----:B------:R-:W-:Y:S01]  /*7010*/  UISETP.NE.AND UP2, UPT, UR23, 0x1, UPT ;  /* 0x000000011700788c */ /* 0x000fe2000bf45270 */
[----:B------:R-:W-:Y:S01]  /*7020*/  UMOV UR45, UR24 ;  /* 0x00000018002d7c82 */ /* 0x000fe20008000000 */
[----:B------:R-:W-:-:S04]  /*7030*/  UIMAD.WIDE.U32 UR4, UR61, UR4, URZ ;  /* 0x000000043d0472a5 */ /* 0x000fc8000f8e003f */
[----:B------:R-:W-:Y:S01]  /*7040*/  ULEA UR8, UR11, UR12, 0xf ;  /* 0x0000000c0b087291 */ /* 0x000fe2000f8e783f */
[----:B0-----:R-:W-:Y:S01]  /*7050*/  IMAD R7, R13, R16, R7 ;  /* 0x000000100d077224 */ /* 0x001fe200078e0207 */
[----:B------:R-:W-:Y:S01]  /*7060*/  UMOV UR14, UR18 ;  /* 0x00000012000e7c82 */ /* 0x000fe20008000000 */
[----:B------:R-:W-:Y:S01]  /*7070*/  IMAD R6, R15, UR59, R6 ;  /* 0x0000003b0f067c24 */ /* 0x000fe2000f8e0206 */
[----:B------:R-:W-:Y:S01]  /*7080*/  @UP0 ULDC UR21, c[0x0][0x388] ;  /* 0x0000e20000150ab9 */ /* 0x000fe20000000800 */
[----:B------:R-:W-:Y:S01]  /*7090*/  @UP2 ULDC UR12, c[0x0][0x39c] ;  /* 0x0000e700000c2ab9 */ /* 0x000fe20000000800 */
[----:B------:R-:W-:Y:S01]  /*70a0*/  @UP2 ULDC UR24, c[0x0][0x3a0] ;  /* 0x0000e80000182ab9 */ /* 0x000fe20000000800 */
[----:B------:R-:W-:Y:S01]  /*70b0*/  UIMAD.WIDE.U32 UR12, UR18, UR12, URZ ;  /* 0x0000000c120c72a5 */ /* 0x000fe2000f8e003f */
[----:B------:R-:W-:Y:S01]  /*70c0*/  IMAD.U32 R6, R7, 0x20, R6 ;  /* 0x0000002007067824 */ /* 0x000fe200078e0006 */
[----:B------:R-:W-:Y:S01]  /*70d0*/  @UP2 ULDC UR22, c[0x0][0x39c] ;  /* 0x0000e70000162ab9 */ /* 0x000fe20000000800 */
[----:B------:R-:W-:Y:S01]  /*70e0*/  UIADD3 UR11, -UR20, URZ, URZ ;  /* 0x0000003f140b7290 */ /* 0x000fe2000fffe13f */
[----:B------:R-:W-:Y:S01]  /*70f0*/  R2UR UR59, R39 ;  /* 0x00000000273b72ca */ /* 0x000fe200000e0000 */
[----:B------:R-:W-:Y:S01]  /*7100*/  @UP2 USHF.R.U32.HI UR14, URZ, UR24, UR13 ;  /* 0x000000183f0e2299 */ /* 0x000fe2000801160d */
[----:B------:R-:W-:Y:S01]  /*7110*/  IMAD.U32 R6, R17, 0x400, R6 ;  /* 0x0000040011067824 */ /* 0x000fe200078e0006 */
[----:B------:R-:W-:Y:S01]  /*7120*/  UMOV UR40, UR61 ;  /* 0x0000003d00287c82 */ /* 0x000fe20008000000 */
[----:B------:R-:W-:-:S02]  /*7130*/  UIMAD.WIDE.U32 UR12, UR17, UR22, URZ ;  /* 0x00000016110c72a5 */ /* 0x000fc4000f8e003f */
[----:B------:R-:W-:Y:S02]  /*7140*/  @UP0 USHF.R.U32.HI UR40, URZ, UR21, UR5 ;  /* 0x000000153f280299 */ /* 0x000fe40008011605 */
[----:B------:R-:W-:Y:S01]  /*7150*/  UIMAD UR11, UR15, UR11, UR39 ;  /* 0x0000000b0f0b72a4 */ /* 0x000fe2000f8e0227 */
[----:B------:R-:W-:Y:S01]  /*7160*/  R2UR UR39, R6 ;  /* 0x00000000062772ca */ /* 0x000fe200000e0000 */
[----:B------:R-:W-:Y:S01]  /*7170*/  @UP2 ULDC UR21, c[0x0][0x3a0] ;  /* 0x0000e80000152ab9 */ /* 0x000fe20000000800 */
[----:B------:R-:W-:Y:S01]  /*7180*/  UMOV UR22, UR17 ;  /* 0x0000001100167c82 */ /* 0x000fe20008000000 */
[----:B------:R-:W-:Y:S01]  /*7190*/  @UP2 USHF.R.U32.HI UR22, URZ, UR21, UR13 ;  /* 0x000000153f162299 */ /* 0x000fe2000801160d */
[----:B------:R-:W-:Y:S01]  /*71a0*/  @UP1 ULDC.64 UR6, c[0x0][0x390] ;  /* 0x0000e40000061ab9 */ /* 0x000fe20000000a00 */
[----:B------:R-:W-:Y:S02]  /*71b0*/  UIADD3 UR21, -UR14, URZ, URZ ;  /* 0x0000003f0e157290 */ /* 0x000fe4000fffe13f */
[----:B------:R-:W-:-:S02]  /*71c0*/  UIMAD.WIDE.U32 UR4, UR40, UR6, URZ ;  /* 0x00000006280472a5 */ /* 0x000fc4000f8e003f */
[----:B------:R-:W-:Y:S02]  /*71d0*/  UIADD3 UR13, -UR18, URZ, URZ ;  /* 0x0000003f120d7290 */ /* 0x000fe4000fffe13f */
[----:B------:R-:W-:Y:S02]  /*71e0*/  UIMAD UR21, UR23, UR21, UR18 ;  /* 0x00000015171572a4 */ /* 0x000fe4000f8e0212 */
[----:B------:R-:W-:Y:S02]  /*71f0*/  UIADD3 UR24, -UR19, URZ, URZ ;  /* 0x0000003f13187290 */ /* 0x000fe4000fffe13f */
[----:B------:R-:W-:Y:S02]  /*7200*/  UIADD3 UR12, -UR17, URZ, URZ ;  /* 0x0000003f110c7290 */ /* 0x000fe4000fffe13f */
[----:B------:R-:W-:Y:S01]  /*7210*/  UIADD3 UR18, -UR22, URZ, URZ ;  /* 0x0000003f16127290 */ /* 0x000fe2000fffe13f */
[----:B------:R-:W-:Y:S01]  /*7220*/  UMOV UR38, UR40 ;  /* 0x0000002800267c82 */ /* 0x000fe20008000000 */
[----:B------:R-:W-:-:S02]  /*7230*/  UIMAD UR13, UR31, UR13, UR20 ;  /* 0x0000000d1f0d72a4 */ /* 0x000fc4000f8e0214 */
[----:B------:R-:W-:Y:S02]  /*7240*/  @UP1 USHF.R.U32.HI UR38, URZ, UR7, UR5 ;  /* 0x000000073f261299 */ /* 0x000fe40008011605 */
[----:B------:R-:W-:Y:S01]  /*7250*/  UIADD3 UR56, UP3, UR42, 0xf0, URZ ;  /* 0x000000f02a387890 */ /* 0x000fe2000ff7e03f */
[----:B------:R-:W-:Y:S01]  /*7260*/  ULDC.64 UR6, c[0x0][0x3f0] ;  /* 0x0000fc0000067ab9 */ /* 0x000fe20000000a00 */
[----:B------:R-:W-:Y:S01]  /*7270*/  ULDC.64 UR4, c[0x0][0x3c0] ;  /* 0x0000f00000047ab9 */ /* 0x000fe20000000a00 */
[----:B------:R-:W-:Y:S02]  /*7280*/  UIMAD UR24, UR15, UR24, UR25 ;  /* 0x000000180f1872a4 */ /* 0x000fe4000f8e0219 */
[----:B------:R-:W-:Y:S02]  /*7290*/  UIMAD UR20, UR31, UR12, UR19 ;  /* 0x0000000c1f1472a4 */ /* 0x000fe4000f8e0213 */
[----:B------:R-:W-:Y:S01]  /*72a0*/  UIMAD UR18, UR23, UR18, UR17 ;  /* 0x00000012171272a4 */ /* 0x000fe2000f8e0211 */
[----:B------:R-:W-:Y:S01]  /*72b0*/  ULDC UR47, c[0x0][0x3ec] ;  /* 0x0000fb00002f7ab9 */ /* 0x000fe20000000800 */
[----:B------:R-:W-:-:S02]  /*72c0*/  UIMAD UR12, UR13, UR5, UR6 ;  /* 0x000000050d0c72a4 */ /* 0x000fc4000f8e0206 */
[----:B------:R-:W-:Y:S02]  /*72d0*/  USHF.L.U32 UR10, UR10, 0x6, URZ ;  /* 0x000000060a0a7899 */ /* 0x000fe4000800063f */
[----:B------:R-:W-:Y:S02]  /*72e0*/  UIADD3.X UR57, URZ, UR43, URZ, UP3, !UPT ;  /* 0x0000002b3f397290 */ /* 0x000fe40009ffe43f */
[----:B------:R-:W-:Y:S02]  /*72f0*/  UIMAD UR11, UR11, UR4, UR47 ;  /* 0x000000040b0b72a4 */ /* 0x000fe4000f8e022f */
[----:B------:R-:W-:Y:S01]  /*7300*/  UIMAD UR13, UR21, UR58, UR7 ;  /* 0x0000003a150d72a4 */ /* 0x000fe2000f8e0207 */
[----:B------:R-:W-:Y:S01]  /*7310*/  IMAD.U32 R53, RZ, RZ, UR10 ;  /* 0x0000000aff357e24 */ /* 0x000fe2000f8e00ff */
[----:B------:R-:W-:Y:S02]  /*7320*/  UPRMT UR39, UR39, 0x5410, URZ ;  /* 0x0000541027277896 */ /* 0x000fe4000800003f */
[----:B------:R-:W-:-:S02]  /*7330*/  UIADD3 UR16, UR8, 0x800, URZ ;  /* 0x0000080008107890 */ /* 0x000fc4000fffe03f */
[----:B------:R-:W-:Y:S02]  /*7340*/  UIMAD UR19, UR24, UR4, UR47 ;  /* 0x00000004181372a4 */ /* 0x000fe4000f8e022f */
[----:B------:R-:W-:Y:S02]  /*7350*/  UIMAD UR20, UR20, UR5, UR6 ;  /* 0x00000005141472a4 */ /* 0x000fe4000f8e0206 */
[----:B------:R-:W-:Y:S01]  /*7360*/  UIMAD UR21, UR18, UR58, UR7 ;  /* 0x0000003a121572a4 */ /* 0x000fe2000f8e0207 */
[----:B------:R0:W-:Y:S01]  /*7370*/  UTMALDG.5D.IM2COL [UR8], [UR56], UR39 ;  /* 0x00000008380073b4 */ /* 0x0001e20008060027 */
[----:B------:R-:W-:Y:S01]  /*7380*/  UMOV UR17, UR9 ;  /* 0x0000000900117c82 */ /* 0x000fe20008000000 */
[----:B------:R-:W-:Y:S01]  /*7390*/  UMOV UR18, UR10 ;  /* 0x0000000a00127c82 */ /* 0x000fe20008000000 */
[----:B------:R-:W-:Y:S01]  /*73a0*/  @UP0 ULDC UR24, c[0x0][0x384] ;  /* 0x0000e10000180ab9 */ /* 0x000fe20000000800 */
[----:B------:R-:W-:Y:S01]  /*73b0*/  @UP0 ULDC UR46, c[0x0][0x384] ;  /* 0x0000e100002e0ab9 */ /* 0x000fe20000000800 */
[----:B------:R-:W-:Y:S01]  /*73c0*/  @UP2 ULDC UR43, c[0x0][0x39c] ;  /* 0x0000e700002b2ab9 */ /* 0x000fe20000000800 */
[----:B------:R-:W-:Y:S01]  /*73d0*/  @UP2 ULDC UR42, c[0x0][0x3a0] ;  /* 0x0000e800002a2ab9 */ /* 0x000fe20000000800 */
[----:B------:R-:W-:Y:S01]  /*73e0*/  UMOV UR44, UR60 ;  /* 0x0000003c002c7c82 */ /* 0x000fe20008000000 */
[----:B------:R1:W-:Y:S01]  /*73f0*/  UTMALDG.5D.IM2COL [UR16], [UR56], UR39 ;  /* 0x00000010380073b4 */ /* 0x0003e20008060027 */
[----:B0-----:R-:W-:Y:S01]  /*7400*/  UIMAD.WIDE.U32 UR12, UR60, UR24, URZ ;  /* 0x000000183c0c72a5 */ /* 0x001fe2000f8e003f */
[----:B------:R-:W-:Y:S01]  /*7410*/  @UP0 ULDC UR14, c[0x0][0x388] ;  /* 0x0000e200000e0ab9 */ /* 0x000fe20000000800 */
[----:B------:R-:W-:Y:S01]  /*7420*/  @UP0 ULDC UR11, c[0x0][0x388] ;  /* 0x0000e200000b0ab9 */ /* 0x000fe20000000800 */
[----:B------:R-:W-:Y:S01]  /*7430*/  @UP1 ULDC.64 UR24, c[0x0][0x390] ;  /* 0x0000e40000181ab9 */ /* 0x000fe20000000a00 */
[----:B-1----:R-:W-:Y:S01]  /*7440*/  UIMAD.WIDE.U32 UR16, UR59, UR46, URZ ;  /* 0x0000002e3b1072a5 */ /* 0x002fe2000f8e003f */
[----:B------:R-:W-:Y:S01]  /*7450*/  R2UR UR59, R31 ;  /* 0x000000001f3b72ca */ /* 0x000fe200000e0000 */
[----:B------:R-:W-:-:S02]  /*7460*/  UIMAD.WIDE.U32 UR18, UR30, UR43, URZ ;  /* 0x0000002b1e1272a5 */ /* 0x000fc4000f8e003f */
[----:B------:R-:W-:Y:S01]  /*7470*/  UMOV UR22, UR30 ;  /* 0x0000001e00167c82 */ /* 0x000fe20008000000 */
[----:B------:R-:W-:Y:S01]  /*7480*/  @UP0 UMOV UR46, UR13 ;  /* 0x0000000d002e0c82 */ /* 0x000fe20008000000 */
[----:B------:R-:W-:Y:S02]  /*7490*/  @UP2 USHF.R.U32.HI UR22, URZ, UR42, UR19 ;  /* 0x0000002a3f162299 */ /* 0x000fe40008011613 */
[----:B------:R-:W-:Y:S02]  /*74a0*/  @UP0 USHF.R.U32.HI UR44, URZ, UR14, UR46 ;  /* 0x0000000e3f2c0299 */ /* 0x000fe4000801162e */
[----:B------:R-:W-:Y:S02]  /*74b0*/  @UP0 USHF.R.U32.HI UR45, URZ, UR11, UR17 ;  /* 0x0000000b3f2d0299 */ /* 0x000fe40008011611 */
[----:B------:R-:W-:Y:S02]  /*74c0*/  UIADD3 UR11, -UR26, URZ, URZ ;  /* 0x0000003f1a0b7290 */ /* 0x000fe4000fffe13f */
[----:B------:R-:W-:-:S02]  /*74d0*/  UIADD3 UR14, -UR30, URZ, URZ ;  /* 0x0000003f1e0e7290 */ /* 0x000fc4000fffe13f */
[----:B------:R-:W-:Y:S02]  /*74e0*/  UIADD3 UR17, -UR22, URZ, URZ ;  /* 0x0000003f16117290 */ /* 0x000fe4000fffe13f */
[----:B------:R-:W-:Y:S02]  /*74f0*/  UIMAD UR19, UR15, UR11, UR59 ;  /* 0x0000000b0f1372a4 */ /* 0x000fe4000f8e023b */
[----:B------:R-:W-:Y:S02]  /*7500*/  UIMAD UR14, UR31, UR14, UR26 ;  /* 0x0000000e1f0e72a4 */ /* 0x000fe4000f8e021a */
[----:B------:R-:W-:Y:S02]  /*7510*/  UIMAD UR17, UR23, UR17, UR30 ;  /* 0x00000011171172a4 */ /* 0x000fe4000f8e021e */
[----:B------:R-:W-:Y:S02]  /*7520*/  UIMAD.WIDE.U32 UR42, UR44, UR24, URZ ;  /* 0x000000182c2a72a5 */ /* 0x000fe4000f8e003f */
[----:B------:R-:W-:-:S02]  /*7530*/  UIADD3 UR16, UR8, 0x1000, URZ ;  /* 0x0000100008107890 */ /* 0x000fc4000fffe03f */
[----:B------:R-:W-:Y:S02]  /*7540*/  UIMAD UR19, UR19, UR4, UR47 ;  /* 0x00000004131372a4 */ /* 0x000fe4000f8e022f */
[----:B------:R-:W-:Y:S01]  /*7550*/  UIMAD UR20, UR14, UR5, UR6 ;  /* 0x000000050e1472a4 */ /* 0x000fe2000f8e0206 */
[----:B------:R-:W-:Y:S01]  /*7560*/  R2UR UR42, R32 ;  /* 0x00000000202a72ca */ /* 0x000fe200000e0000 */
[----:B------:R-:W-:Y:S01]  /*7570*/  UIMAD UR21, UR17, UR58, UR7 ;  /* 0x0000003a111572a4 */ /* 0x000fe2000f8e0207 */
[----:B------:R-:W-:Y:S02]  /*7580*/  @UP1 ULDC.64 UR12, c[0x0][0x390] ;  /* 0x0000e400000c1ab9 */ /* 0x000fe40000000a00 */
[----:B------:R-:W-:Y:S01]  /*7590*/  UMOV UR17, UR9 ;  /* 0x0000000900117c82 */ /* 0x000fe20008000000 */
[----:B------:R-:W-:Y:S01]  /*75a0*/  UMOV UR18, UR10 ;  /* 0x0000000a00127c82 */ /* 0x000fe20008000000 */
[----:B------:R-:W-:Y:S01]  /*75b0*/  UIMAD.WIDE.U32 UR46, UR45, UR12, URZ ;  /* 0x0000000c2d2e72a5 */ /* 0x000fe2000f8e003f */
[----:B------:R-:W-:Y:S01]  /*75c0*/  @UP2 ULDC UR24, c[0x0][0x39c] ;  /* 0x0000e70000182ab9 */ /* 0x000fe20000000800 */
[----:B------:R-:W-:-:S02]  /*75d0*/  @UP2 ULDC UR26, c[0x0][0x39c] ;  /* 0x0000e700001a2ab9 */ /* 0x000fc40000000800 */
[----:B------:R0:W-:Y:S01]  /*75e0*/  UTMALDG.5D.IM2COL [UR16], [UR56], UR39 ;  /* 0x00000010380073b4 */ /* 0x0001e20008060027 */
[----:B------:R-:W-:Y:S01]  /*75f0*/  @UP2 ULDC UR14, c[0x0][0x3a0] ;  /* 0x0000e800000e2ab9 */ /* 0x000fe20000000800 */
[----:B------:R-:W-:Y:S01]  /*7600*/  UMOV UR12, UR45 ;  /* 0x0000002d000c7c82 */ /* 0x000fe20008000000 */
[----:B------:R-:W-:Y:S01]  /*7610*/  UMOV UR30, UR29 ;  /* 0x0000001d001e7c82 */ /* 0x000fe20008000000 */
[----:B------:R-:W-:Y:S01]  /*7620*/  @UP1 USHF.R.U32.HI UR12, URZ, UR13, UR47 ;  /* 0x0000000d3f0c1299 */ /* 0x000fe2000801162f */
[----:B------:R-:W-:Y:S01]  /*7630*/  R2UR UR47, R33 ;  /* 0x00000000212f72ca */ /* 0x000fe200000e0000 */
[----:B------:R-:W-:Y:S01]  /*7640*/  UMOV UR11, UR44 ;  /* 0x0000002c000b7c82 */ /* 0x000fe20008000000 */
[----:B------:R-:W-:Y:S01]  /*7650*/  @UP2 ULDC UR13, c[0x0][0x3a0] ;  /* 0x0000e800000d2ab9 */ /* 0x000fe20000000800 */
[----:B------:R-:W-:Y:S01]  /*7660*/  @UP1 USHF.R.U32.HI UR11, URZ, UR25, UR43 ;  /* 0x000000193f0b1299 */ /* 0x000fe2000801162b */
[----:B------:R-:W-:Y:S02]  /*7670*/  R2UR UR46, R35 ;  /* 0x00000000232e72ca */ /* 0x000fe400000e0000 */
[----:B------:R-:W-:Y:S01]  /*7680*/  ULDC UR43, c[0x0][0x3ec] ;  /* 0x0000fb00002b7ab9 */ /* 0x000fe20000000800 */
[----:B------:R-:W-:Y:S01]  /*7690*/  UMOV UR25, UR9 ;  /* 0x0000000900197c82 */ /* 0x000fe20008000000 */
[----:B------:R-:W-:-:S05]  /*76a0*/  MOV R17, UR42 ;  /* 0x0000002a00117c02 */ /* 0x000fca0008000f00 */
[----:B------:R-:W-:Y:S01]  /*76b0*/  MOV R6, UR47 ;  /* 0x0000002f00067c02 */ /* 0x000fe20008000f00 */
[----:B0-----:R-:W-:Y:S02]  /*76c0*/  UIMAD.WIDE.U32 UR18, UR29, UR24, URZ ;  /* 0x000000181d1272a5 */ /* 0x001fe4000f8e003f */
[----:B------:R-:W-:Y:S02]  /*76d0*/  UIMAD.WIDE.U32 UR16, UR28, UR26, URZ ;  /* 0x0000001a1c1072a5 */ /* 0x000fe4000f8e003f */
[----:B------:R-:W-:Y:S02]  /*76e0*/  @UP2 USHF.R.U32.HI UR30, URZ, UR14, UR19 ;  /* 0x0000000e3f1e2299 */ /* 0x000fe40008011613 */
[----:B------:R-:W-:Y:S01]  /*76f0*/  UIADD3 UR14, -UR27, URZ, URZ ;  /* 0x0000003f1b0e7290 */ /* 0x000fe2000fffe13f */
[----:B------:R-:W-:Y:S01]  /*7700*/  UMOV UR22, UR28 ;  /* 0x0000001c00167c82 */ /* 0x000fe20008000000 */
[----:B------:R-:W-:Y:S02]  /*7710*/  @UP2 USHF.R.U32.HI UR22, URZ, UR13, UR17 ;  /* 0x0000000d3f162299 */ /* 0x000fe40008011611 */
[----:B------:R-:W-:-:S02]  /*7720*/  UIADD3 UR13, -UR29, URZ, URZ ;  /* 0x0000003f1d0d7290 */ /* 0x000fc4000fffe13f */
[----:B------:R-:W-:Y:S02]  /*7730*/  UIADD3 UR16, -UR30, URZ, URZ ;  /* 0x0000003f1e107290 */ /* 0x000fe4000fffe13f */
[----:B------:R-:W-:Y:S02]  /*7740*/  UIMAD UR14, UR15, UR14, UR42 ;  /* 0x0000000e0f0e72a4 */ /* 0x000fe4000f8e022a */
[----:B------:R-:W-:Y:S02]  /*7750*/  UIMAD UR13, UR31, UR13, UR27 ;  /* 0x0000000d1f0d72a4 */ /* 0x000fe4000f8e021b */
[----:B------:R-:W-:Y:S02]  /*7760*/  UIMAD UR29, UR23, UR16, UR29 ;  /* 0x00000010171d72a4 */ /* 0x000fe4000f8e021d */
[----:B------:R-:W-:Y:S02]  /*7770*/  UIMAD UR27, UR14, UR4, UR43 ;  /* 0x000000040e1b72a4 */ /* 0x000fe4000f8e022b */
[----:B------:R-:W-:-:S02]  /*7780*/  UIADD3 UR21, -UR22, URZ, URZ ;  /* 0x0000003f16157290 */ /* 0x000fc4000fffe13f */
[----:B------:R-:W-:Y:S02]  /*7790*/  UIADD3 UR16, -UR41, URZ, URZ ;  /* 0x0000003f29107290 */ /* 0x000fe4000fffe13f */
[----:B------:R-:W-:Y:S02]  /*77a0*/  UIADD3 UR14, -UR28, URZ, URZ ;  /* 0x0000003f1c0e7290 */ /* 0x000fe4000fffe13f */
[----:B------:R-:W-:Y:S02]  /*77b0*/  UIMAD UR21, UR23, UR21, UR28 ;  /* 0x00000015171572a4 */ /* 0x000fe4000f8e021c */
[----:B------:R-:W-:Y:S01]  /*77c0*/  UIMAD UR19, UR15, UR16, UR47 ;  /* 0x000000100f1372a4 */ /* 0x000fe2000f8e022f */
[----:B------:R-:W-:Y:S01]  /*77d0*/  R2UR UR47, R6 ;  /* 0x00000000062f72ca */ /* 0x000fe200000e0000 */
[----:B------:R-:W-:Y:S01]  /*77e0*/  UIMAD UR14, UR31, UR14, UR41 ;  /* 0x0000000e1f0e72a4 */ /* 0x000fe2000f8e0229 */
[----:B------:R-:W-:Y:S01]  /*77f0*/  R2UR UR41, R34 ;  /* 0x00000000222972ca */ /* 0x000fe200000e0000 */
[----:B------:R-:W-:-:S02]  /*7800*/  UIADD3 UR24, UR8, 0x1800, URZ ;  /* 0x0000180008187890 */ /* 0x000fc4000fffe03f */
[----:B------:R-:W-:Y:S02]  /*7810*/  UIMAD UR28, UR13, UR5, UR6 ;  /* 0x000000050d1c72a4 */ /* 0x000fe4000f8e0206 */
[----:B------:R-:W-:Y:S02]  /*7820*/  UIMAD UR29, UR29, UR58, UR7 ;  /* 0x0000003a1d1d72a4 */ /* 0x000fe4000f8e0207 */
[----:B------:R-:W-:Y:S02]  /*7830*/  UIADD3 UR16, UR8, 0x2000, URZ ;  /* 0x0000200008107890 */ /* 0x000fe4000fffe03f */
[----:B------:R-:W-:Y:S02]  /*7840*/  UIMAD UR19, UR19, UR4, UR43 ;  /* 0x00000004131372a4 */ /* 0x000fe4000f8e022b */
[----:B------:R-:W-:Y:S02]  /*7850*/  UIMAD UR20, UR14, UR5, UR6 ;  /* 0x000000050e1472a4 */ /* 0x000fe4000f8e0206 */
[----:B------:R-:W-:Y:S01]  /*7860*/  UIMAD UR21, UR21, UR58, UR7 ;  /* 0x0000003a151572a4 */ /* 0x000fe2000f8e0207 */
[----:B------:R-:W-:Y:S01]  /*7870*/  UMOV UR26, UR10 ;  /* 0x0000000a001a7c82 */ /* 0x000fe20008000000 */
[----:B------:R-:W-:Y:S01]  /*7880*/  UMOV UR17, UR9 ;  /* 0x0000000900117c82 */ /* 0x000fe20008000000 */
[----:B------:R0:W-:Y:S01]  /*7890*/  UTMALDG.5D.IM2COL [UR24], [UR56], UR39 ;  /* 0x00000018380073b4 */ /* 0x0001e20008060027 */
[----:B------:R-:W-:Y:S01]  /*78a0*/  UMOV UR18, UR10 ;  /* 0x0000000a00127c82 */ /* 0x000fe20008000000 */
[----:B------:R-:W-:Y:S01]  /*78b0*/  @UP2 ULDC UR14, c[0x0][0x3a0] ;  /* 0x0000e800000e2ab9 */ /* 0x000fe20000000800 */
[----:B------:R-:W-:Y:S01]  /*78c0*/  @UP2 ULDC UR13, c[0x0][0x3a0] ;  /* 0x0000e800000d2ab9 */ /* 0x000fe20000000800 */
[----:B------:R-:W-:-:S02]  /*78d0*/  UIADD3 UR42, UR10, 0x20, URZ ;  /* 0x000000200a2a7890 */ /* 0x000fc4000fffe03f */
[----:B------:R1:W-:Y:S01]  /*78e0*/  UTMALDG.5D.IM2COL [UR16], [UR56], UR39 ;  /* 0x00000010380073b4 */ /* 0x0003e20008060027 */
[----:B0-----:R-:W-:Y:S01]  /*78f0*/  @UP2 ULDC UR25, c[0x0][0x39c] ;  /* 0x0000e70000192ab9 */ /* 0x001fe20000000800 */
[----:B------:R-:W-:Y:S01]  /*7900*/  @UP2 ULDC UR26, c[0x0][0x39c] ;  /* 0x0000e700001a2ab9 */ /* 0x000fe20000000800 */
[----:B------:R-:W-:Y:S01]  /*7910*/  UMOV UR30, UR33 ;  /* 0x00000021001e7c82 */ /* 0x000fe20008000000 */
[----:B------:R-:W-:Y:S02]  /*7920*/  UIADD3 UR24, UR8, 0x2800, URZ ;  /* 0x0000280008187890 */ /* 0x000fe4000fffe03f */
[----:B-1----:R-:W-:Y:S02]  /*7930*/  UIMAD.WIDE.U32 UR18, UR33, UR25, URZ ;  /* 0x00000019211272a5 */ /* 0x002fe4000f8e003f */
[----:B------:R-:W-:Y:S02]  /*7940*/  UIMAD.WIDE.U32 UR16, UR32, UR26, URZ ;  /* 0x0000001a201072a5 */ /* 0x000fe4000f8e003f */
[----:B------:R-:W-:Y:S01]  /*7950*/  UMOV UR22, UR32 ;  /* 0x0000002000167c82 */ /* 0x000fe20008000000 */
[----:B------:R-:W-:-:S02]  /*7960*/  UIADD3 UR20, -UR34, URZ, URZ ;  /* 0x0000003f22147290 */ /* 0x000fc4000fffe13f */
[----:B------:R-:W-:Y:S01]  /*7970*/  @UP2 UMOV UR26, UR19 ;  /* 0x00000013001a2c82 */ /* 0x000fe20008000000 */
[----:B------:R-:W-:Y:S02]  /*7980*/  @UP2 USHF.R.U32.HI UR22, URZ, UR13, UR17 ;  /* 0x0000000d3f162299 */ /* 0x000fe40008011611 */
[----:B------:R-:W-:Y:S02]  /*7990*/  @UP2 USHF.R.U32.HI UR30, URZ, UR14, UR26 ;  /* 0x0000000e3f1e2299 */ /* 0x000fe4000801161a */
[----:B------:R-:W-:Y:S02]  /*79a0*/  UIADD3 UR14, -UR35, URZ, URZ ;  /* 0x0000003f230e7290 */ /* 0x000fe4000fffe13f */
[----:B------:R-:W-:Y:S02]  /*79b0*/  UIADD3 UR13, -UR33, URZ, URZ ;  /* 0x0000003f210d7290 */ /* 0x000fe4000fffe13f */
[----:B------:R-:W-:Y:S01]  /*79c0*/  UIMAD UR14, UR15, UR14, UR46 ;  /* 0x0000000e0f0e72a4 */ /* 0x000fe2000f8e022e */
[----:B------:R-:W-:Y:S01]  /*79d0*/  R2UR UR46, R41 ;  /* 0x00000000292e72ca */ /* 0x000fe200000e0000 */
[----:B------:R-:W-:-:S02]  /*79e0*/  UIADD3 UR17, -UR30, URZ, URZ ;  /* 0x0000003f1e117290 */ /* 0x000fc4000fffe13f */
[----:B------:R-:W-:Y:S02]  /*79f0*/  UIMAD UR19, UR14, UR4, UR43 ;  /* 0x000000040e1372a4 */ /* 0x000fe4000f8e022b */
[----:B------:R-:W-:Y:S02]  /*7a00*/  UIMAD UR28, UR31, UR13, UR34 ;  /* 0x0000000d1f1c72a4 */ /* 0x000fe4000f8e0222 */
[----:B------:R-:W-:Y:S01]  /*7a10*/  UIMAD UR20, UR15, UR20, UR41 ;  /* 0x000000140f1472a4 */ /* 0x000fe2000f8e0229 */
[----:B------:R-:W-:Y:S01]  /*7a20*/  R2UR UR41, R37 ;  /* 0x00000000252972ca */ /* 0x000fe200000e0000 */
[----:B------:R-:W-:Y:S01]  /*7a30*/  UIMAD UR17, UR23, UR17, UR33 ;  /* 0x00000011171172a4 */ /* 0x000fe2000f8e0221 */
[----:B------:R-:W-:Y:S01]  /*7a40*/  R2UR UR33, R38 ;  /* 0x00000000262172ca */ /* 0x000fe200000e0000 */
[----:B------:R-:W-:Y:S02]  /*7a50*/  UIADD3 UR13, -UR32, URZ, URZ ;  /* 0x0000003f200d7290 */ /* 0x000fe4000fffe13f */
[----:B------:R-:W-:Y:S01]  /*7a60*/  UIADD3 UR14, -UR22, URZ, URZ ;  /* 0x0000003f160e7290 */ /* 0x000fe2000fffe13f */
[----:B------:R-:W-:Y:S01]  /*7a70*/  MOV R7, UR46 ;  /* 0x0000002e00077c02 */ /* 0x000fe20008000f00 */
[----:B------:R-:W-:Y:S01]  /*7a80*/  UIMAD UR27, UR20, UR4, UR43 ;  /* 0x00000004141b72a4 */ /* 0x000fe2000f8e022b */
[----:B------:R-:W-:Y:S01]  /*7a90*/  R2UR UR43, R36 ;  /* 0x00000000242b72ca */ /* 0x000fe200000e0000 */
[----:B------:R-:W-:-:S02]  /*7aa0*/  UIMAD UR28, UR28, UR5, UR6 ;  /* 0x000000051c1c72a4 */ /* 0x000fc4000f8e0206 */
[----:B------:R-:W-:Y:S02]  /*7ab0*/  UIMAD UR29, UR17, UR58, UR7 ;  /* 0x0000003a111d72a4 */ /* 0x000fe4000f8e0207 */
[----:B------:R-:W-:Y:S02]  /*7ac0*/  UIMAD UR13, UR31, UR13, UR35 ;  /* 0x0000000d1f0d72a4 */ /* 0x000fe4000f8e0223 */
[----:B------:R-:W-:Y:S02]  /*7ad0*/  UIMAD UR14, UR23, UR14, UR32 ;  /* 0x0000000e170e72a4 */ /* 0x000fe4000f8e0220 */
[----:B------:R-:W-:Y:S02]  /*7ae0*/  UIADD3 UR16, UR8, 0x3000, URZ ;  /* 0x0000300008107890 */ /* 0x000fe4000fffe03f */
[----:B------:R-:W-:Y:S02]  /*7af0*/  UIMAD UR20, UR13, UR5, UR6 ;  /* 0x000000050d1472a4 */ /* 0x000fe4000f8e0206 */
[----:B------:R-:W-:Y:S01]  /*7b00*/  UIMAD UR21, UR14, UR58, UR7 ;  /* 0x0000003a0e1572a4 */ /* 0x000fe2000f8e0207 */
[----:B------:R-:W-:Y:S01]  /*7b10*/  UMOV UR25, UR9 ;  /* 0x0000000900197c82 */ /* 0x000fe20008000000 */
[----:B------:R-:W-:Y:S01]  /*7b20*/  UMOV UR26, UR10 ;  /* 0x0000000a001a7c82 */ /* 0x000fe20008000000 */
[----:B------:R-:W-:Y:S01]  /*7b30*/  UMOV UR17, UR9 ;  /* 0x0000000900117c82 */ /* 0x000fe20008000000 */
[----:B------:R0:W-:Y:S01]  /*7b40*/  UTMALDG.5D.IM2COL [UR24], [UR56], UR39 ;  /* 0x00000018380073b4 */ /* 0x0001e20008060027 */
[----:B------:R-:W-:Y:S01]  /*7b50*/  UMOV UR18, UR10 ;  /* 0x0000000a00127c82 */ /* 0x000fe20008000000 */
[----:B------:R-:W-:Y:S01]  /*7b60*/  @UP2 ULDC UR14, c[0x0][0x3a0] ;  /* 0x0000e800000e2ab9 */ /* 0x000fe20000000800 */
[----:B------:R-:W-:Y:S01]  /*7b70*/  ULDC UR35, c[0x0][0x3ec] ;  /* 0x0000fb0000237ab9 */ /* 0x000fe20000000800 */
[----:B------:R-:W-:Y:S01]  /*7b80*/  @UP2 ULDC UR13, c[0x0][0x3a0] ;  /* 0x0000e800000d2ab9 */ /* 0x000fe20000000800 */
[----:B------:R-:W-:Y:S01]  /*7b90*/  @UP0 ULDC UR32, c[0x0][0x384] ;  /* 0x0000e10000200ab9 */ /* 0x000fe20000000800 */
[----:B------:R1:W-:Y:S01]  /*7ba0*/  UTMALDG.5D.IM2COL [UR16], [UR56], UR39 ;  /* 0x00000010380073b4 */ /* 0x0003e20008060027 */
[----:B0-----:R-:W-:Y:S01]  /*7bb0*/  UIADD3 UR30, -UR37, URZ, URZ ;  /* 0x0000003f251e7290 */ /* 0x001fe2000fffe13f */
[----:B------:R-:W-:Y:S01]  /*7bc0*/  @UP2 ULDC UR28, c[0x0][0x39c] ;  /* 0x0000e700001c2ab9 */ /* 0x000fe20000000800 */
[----:B------:R-:W-:Y:S01]  /*7bd0*/  @UP2 ULDC UR27, c[0x0][0x39c] ;  /* 0x0000e700001b2ab9 */ /* 0x000fe20000000800 */
[----:B------:R-:W-:-:S02]  /*7be0*/  UIADD3 UR29, -UR40, URZ, URZ ;  /* 0x0000003f281d7290 */ /* 0x000fc4000fffe13f */
[----:B------:R-:W-:Y:S02]  /*7bf0*/  UIADD3 UR24, UR8, 0x3800, URZ ;  /* 0x0000380008187890 */ /* 0x000fe4000fffe03f */
[----:B-1----:R-:W-:Y:S02]  /*7c00*/  UIMAD.WIDE.U32 UR18, UR36, UR28, URZ ;  /* 0x0000001c241272a5 */ /* 0x002fe4000f8e003f */
[----:B------:R-:W-:Y:S01]  /*7c10*/  UIMAD UR22, UR15, UR30, UR43 ;  /* 0x0000001e0f1672a4 */ /* 0x000fe2000f8e022b */
[----:B------:R-:W-:Y:S01]  /*7c20*/  R2UR UR43, R42 ;  /* 0x000000002a2b72ca */ /* 0x000fe200000e0000 */
[----:B------:R-:W-:Y:S01]  /*7c30*/  UIMAD.WIDE.U32 UR20, UR38, UR27, URZ ;  /* 0x0000001b261472a5 */ /* 0x000fe2000f8e003f */
[----:B------:R-:W-:Y:S01]  /*7c40*/  UMOV UR30, UR36 ;  /* 0x00000024001e7c82 */ /* 0x000fe20008000000 */
[----:B------:R-:W-:Y:S02]  /*7c50*/  @UP2 USHF.R.U32.HI UR30, URZ, UR14, UR19 ;  /* 0x0000000e3f1e2299 */ /* 0x000fe40008011613 */
[----:B------:R-:W-:-:S02]  /*7c60*/  UIADD3 UR14, -UR36, URZ, URZ ;  /* 0x0000003f240e7290 */ /* 0x000fc4000fffe13f */
[----:B------:R-:W-:Y:S02]  /*7c70*/  UIMAD UR27, UR22, UR4, UR35 ;  /* 0x00000004161b72a4 */ /* 0x000fe4000f8e0223 */
[----:B------:R-:W-:Y:S01]  /*7c80*/  UIMAD UR14, UR31, UR14, UR37 ;  /* 0x0000000e1f0e72a4 */ /* 0x000fe2000f8e0225 */
[----:B------:R-:W-:Y:S01]  /*7c90*/  R2UR UR37, R39 ;  /* 0x00000000272572ca */ /* 0x000fe200000e0000 */
[----:B------:R-:W-:Y:S01]  /*7ca0*/  UMOV UR22, UR38 ;  /* 0x0000002600167c82 */ /* 0x000fe20008000000 */
[----:B------:R-:W-:Y:S01]  /*7cb0*/  @UP2 USHF.R.U32.HI UR22, URZ, UR13, UR21 ;  /* 0x0000000d3f162299 */ /* 0x000fe20008011615 */
[----:B------:R-:W-:Y:S01]  /*7cc0*/  MOV R16, UR43 ;  /* 0x0000002b00107c02 */ /* 0x000fe20008000f00 */
[----:B------:R-:W-:Y:S01]  /*7cd0*/  UIMAD UR17, UR15, UR29, UR41 ;  /* 0x0000001d0f1172a4 */ /* 0x000fe2000f8e0229 */
[----:B------:R-:W-:Y:S01]  /*7ce0*/  R2UR UR41, R40 ;  /* 0x00000000282972ca */ /* 0x000fe200000e0000 */
[----:B------:R-:W-:Y:S02]  /*7cf0*/  UIADD3 UR29, -UR30, URZ, URZ ;  /* 0x0000003f1e1d7290 */ /* 0x000fe4000fffe13f */
[----:B------:R-:W-:-:S02]  /*7d00*/  UIMAD UR28, UR14, UR5, UR6 ;  /* 0x000000050e1c72a4 */ /* 0x000fc4000f8e0206 */
[----:B------:R-:W-:Y:S02]  /*7d10*/  UIADD3 UR13, -UR38, URZ, URZ ;  /* 0x0000003f260d7290 */ /* 0x000fe4000fffe13f */
[----:B------:R-:W-:Y:S02]  /*7d20*/  UIADD3 UR14, -UR22, URZ, URZ ;  /* 0x0000003f160e7290 */ /* 0x000fe4000fffe13f */
[----:B------:R-:W-:Y:S01]  /*7d30*/  UIMAD UR29, UR23, UR29, UR36 ;  /* 0x0000001d171d72a4 */ /* 0x000fe2000f8e0224 */
[----:B------:R-:W-:Y:S01]  /*7d40*/  R2UR UR36, R40 ;  /* 0x00000000282472ca */ /* 0x000fe200000e0000 */
[----:B------:R-:W-:Y:S02]  /*7d50*/  UIMAD UR13, UR31, UR13, UR40 ;  /* 0x0000000d1f0d72a4 */ /* 0x000fe4000f8e0228 */
[----:B------:R-:W-:Y:S01]  /*7d60*/  UIMAD UR14, UR23, UR14, UR38 ;  /* 0x0000000e170e72a4 */ /* 0x000fe2000f8e0226 */
[----:B------:R-:W-:Y:S01]  /*7d70*/  R2UR UR38, R43 ;  /* 0x000000002b2672ca */ /* 0x000fe200000e0000 */
[----:B------:R-:W-:Y:S01]  /*7d80*/  UIMAD UR29, UR29, UR58, UR7 ;  /* 0x0000003a1d1d72a4 */ /* 0x000fe2000f8e0207 */
[----:B------:R-:W-:Y:S01]  /*7d90*/  MOV R18, UR41 ;  /* 0x0000002900127c02 */ /* 0x000fe20008000f00 */
[----:B------:R-:W-:-:S02]  /*7da0*/  UIADD3 UR16, UR8, 0x4000, URZ ;  /* 0x0000400008107890 */ /* 0x000fc4000fffe03f */
[----:B------:R-:W-:Y:S02]  /*7db0*/  UIMAD UR19, UR17, UR4, UR35 ;  /* 0x00000004111372a4 */ /* 0x000fe4000f8e0223 */
[----:B------:R-:W-:Y:S02]  /*7dc0*/  UIMAD UR20, UR13, UR5, UR6 ;  /* 0x000000050d1472a4 */ /* 0x000fe4000f8e0206 */
[----:B------:R-:W-:Y:S01]  /*7dd0*/  UIMAD UR21, UR14, UR58, UR7 ;  /* 0x0000003a0e1572a4 */ /* 0x000fe2000f8e0207 */
[----:B------:R0:W-:Y:S01]  /*7de0*/  UTMALDG.5D.IM2COL [UR24], [UR56], UR39 ;  /* 0x00000018380073b4 */ /* 0x0001e20008060027 */
[----:B------:R-:W-:Y:S01]  /*7df0*/  UMOV UR17, UR9 ;  /* 0x0000000900117c82 */ /* 0x000fe20008000000 */
[----:B------:R-:W-:Y:S01]  /*7e00*/  UMOV UR18, UR10 ;  /* 0x0000000a00127c82 */ /* 0x000fe20008000000 */
[----:B------:R-:W-:Y:S01]  /*7e10*/  UMOV UR13, UR46 ;  /* 0x0000002e000d7c82 */ /* 0x000fe20008000000 */
[----:B------:R-:W-:Y:S01]  /*7e20*/  UMOV UR14, UR41 ;  /* 0x00000029000e7c82 */ /* 0x000fe20008000000 */
[----:B------:R-:W-:-:S03]  /*7e30*/  UIADD3 UR40, UR8, 0x400, URZ ;  /* 0x0000040008287890 */ /* 0x000fc6000fffe03f */
[----:B------:R1:W-:Y:S01]  /*7e40*/  UTMALDG.5D.IM2COL [UR16], [UR56], UR39 ;  /* 0x00000010380073b4 */ /* 0x0003e20008060027 */
[----:B0-----:R-:W-:Y:S01]  /*7e50*/  @UP2 ULDC UR29, c[0x0][0x39c] ;  /* 0x0000e700001d2ab9 */ /* 0x001fe20000000800 */
[----:B------:R-:W-:Y:S01]  /*7e60*/  @UP2 ULDC UR28, c[0x0][0x3a0] ;  /* 0x0000e800001c2ab9 */ /* 0x000fe20000000800 */
[----:B------:R-:W-:Y:S01]  /*7e70*/  @UP0 ULDC UR30, c[0x0][0x388] ;  /* 0x0000e200001e0ab9 */ /* 0x000fe20000000800 */
[----:B------:R-:W-:Y:S01]  /*7e80*/  @UP1 ULDC.64 UR24, c[0x0][0x390] ;  /* 0x0000e40000181ab9 */ /* 0x000fe20000000a00 */
[----:B------:R-:W-:Y:S01]  /*7e90*/  @UP1 ULDC.64 UR26, c[0x0][0x390] ;  /* 0x0000e400001a1ab9 */ /* 0x000fe20000000a00 */
[----:B-1----:R-:W-:Y:S01]  /*7ea0*/  UIMAD.WIDE.U32 UR16, UR41, UR32, URZ ;  /* 0x00000020291072a5 */ /* 0x002fe2000f8e003f */
[----:B------:R-:W-:Y:S02]  /*7eb0*/  @UP0 ULDC UR22, c[0x0][0x388] ;  /* 0x0000e20000160ab9 */ /* 0x000fe40000000800 */
[----:B------:R-:W-:Y:S01]  /*7ec0*/  @UP0 ULDC UR32, c[0x0][0x384] ;  /* 0x0000e10000200ab9 */ /* 0x000fe20000000800 */
[----:B------:R-:W-:-:S02]  /*7ed0*/  UIMAD.WIDE.U32 UR18, UR11, UR29, URZ ;  /* 0x0000001d0b1272a5 */ /* 0x000fc4000f8e003f */
[----:B------:R-:W-:Y:S02]  /*7ee0*/  UIMAD.WIDE.U32 UR20, UR46, UR32, URZ ;  /* 0x000000202e1472a5 */ /* 0x000fe4000f8e003f */
[----:B------:R-:W-:Y:S02]  /*7ef0*/  UIADD3 UR16, UR8, 0x4800, URZ ;  /* 0x0000480008107890 */ /* 0x000fe4000fffe03f */
[----:B------:R-:W-:Y:S01]  /*7f00*/  @UP0 USHF.R.U32.HI UR13, URZ, UR22, UR21 ;  /* 0x000000163f0d0299 */ /* 0x000fe20008011615 */
[----:B------:R-:W-:Y:S02]  /*7f10*/  @UP0 UMOV UR32, UR17 ;  /* 0x0000001100200c82 */ /* 0x000fe40008000000 */
[----:B------:R-:W-:Y:S01]  /*7f20*/  UMOV UR22, UR11 ;  /* 0x0000000b00167c82 */ /* 0x000fe20008000000 */
[----:B------:R-:W-:Y:S02]  /*7f30*/  @UP2 USHF.R.U32.HI UR22, URZ, UR28, UR19 ;  /* 0x0000001c3f162299 */ /* 0x000fe40008011613 */
[----:B------:R-:W-:-:S02]  /*7f40*/  UIADD3 UR17, -UR44, URZ, URZ ;  /* 0x0000003f2c117290 */ /* 0x000fc4000fffe13f */
[----:B------:R-:W-:Y:S02]  /*7f50*/  UIADD3 UR19, -UR11, URZ, URZ ;  /* 0x0000003f0b137290 */ /* 0x000fe4000fffe13f */
[----:B------:R-:W-:Y:S02]  /*7f60*/  UIADD3 UR18, -UR22, URZ, URZ ;  /* 0x0000003f16127290 */ /* 0x000fe4000fffe13f */
[----:B------:R-:W-:Y:S02]  /*7f70*/  UIMAD UR17, UR15, UR17, UR33 ;  /* 0x000000110f1172a4 */ /* 0x000fe4000f8e0221 */
[----:B------:R-:W-:Y:S02]  /*7f80*/  UIMAD UR20, UR31, UR19, UR44 ;  /* 0x000000131f1472a4 */ /* 0x000fe4000f8e022c */
[----:B------:R-:W-:Y:S02]  /*7f90*/  UIMAD UR18, UR23, UR18, UR11 ;  /* 0x00000012171272a4 */ /* 0x000fe4000f8e020b */
[----:B------:R-:W-:-:S02]  /*7fa0*/  UIMAD UR19, UR17, UR4, UR35 ;  /* 0x00000004111372a4 */ /* 0x000fc4000f8e0223 */
[----:B------:R-:W-:Y:S02]  /*7fb0*/  UIMAD UR20, UR20, UR5, UR6 ;  /* 0x00000005141472a4 */ /* 0x000fe4000f8e0206 */
[----:B------:R-:W-:Y:S02]  /*7fc0*/  UIMAD UR21, UR18, UR58, UR7 ;  /* 0x0000003a121572a4 */ /* 0x000fe4000f8e0207 */
[----:B------:R-:W-:Y:S01]  /*7fd0*/  @UP0 USHF.R.U32.HI UR14, URZ, UR30, UR32 ;  /* 0x0000001e3f0e0299 */ /* 0x000fe20008011620 */
[----:B------:R-:W-:Y:S01]  /*7fe0*/  UMOV UR17, UR9 ;  /* 0x0000000900117c82 */ /* 0x000fe20008000000 */
[----:B------:R-:W-:Y:S02]  /*7ff0*/  UMOV UR18, UR10 ;  /* 0x0000000a00127c82 */ /* 0x000fe40008000000 */
[----:B------:R-:W-:Y:S02]  /*8000*/  UIMAD.WIDE.U32 UR28, UR14, UR24, URZ ;  /* 0x000000180e1c72a5 */ /* 0x000fe4000f8e003f */
[----:B------:R-:W-:Y:S01]  /*8010*/  UIMAD.WIDE.U32 UR32, UR13, UR26, URZ ;  /* 0x0000001a0d2072a5 */ /* 0x000fe2000f8e003f */
[----:B------:R0:W-:Y:S01]  /*8020*/  UTMALDG.5D.IM2COL [UR16], [UR56], UR39 ;  /* 0x00000010380073b4 */ /* 0x0001e20008060027 */
[----:B------:R-:W-:Y:S01]  /*8030*/  UMOV UR34, UR14 ;  /* 0x0000000e00227c82 */ /* 0x000fe20008000000 */
[----:B------:R-:W-:Y:S01]  /*8040*/  @UP2 ULDC UR24, c[0x0][0x39c] ;  /* 0x0000e70000182ab9 */ /* 0x000fe20000000800 */
[----:B------:R-:W-:Y:S01]  /*8050*/  @UP1 USHF.R.U32.HI UR34, URZ, UR25, UR29 ;  /* 0x000000193f221299 */ /* 0x000fe2000801161d */
[----:B------:R-:W-:-:S02]  /*8060*/  @UP2 ULDC UR26, c[0x0][0x3a0] ;  /* 0x0000e800001a2ab9 */ /* 0x000fc40000000800 */
[----:B------:R-:W-:Y:S01]  /*8070*/  @UP2 ULDC UR25, c[0x0][0x39c] ;  /* 0x0000e70000192ab9 */ /* 0x000fe20000000800 */
[----:B------:R-:W-:Y:S01]  /*8080*/  UMOV UR30, UR12 ;  /* 0x0000000c001e7c82 */ /* 0x000fe20008000000 */
[----:B------:R-:W-:Y:S01]  /*8090*/  UMOV UR11, UR13 ;  /* 0x0000000d000b7c82 */ /* 0x000fe20008000000 */
[----:B------:R-:W-:Y:S01]  /*80a0*/  @UP1 USHF.R.U32.HI UR11, URZ, UR27, UR33 ;  /* 0x0000001b3f0b1299 */ /* 0x000fe20008011621 */
[----:B------:R-:W-:Y:S01]  /*80b0*/  R2UR UR33, R41 ;  /* 0x00000000292172ca */ /* 0x000fe200000e0000 */
[----:B------:R-:W-:Y:S01]  /*80c0*/  UIADD3 UR28, -UR12, URZ, URZ ;  /* 0x0000003f0c1c7290 */ /* 0x000fe2000fffe13f */
[----:B------:R-:W-:Y:S01]  /*80d0*/  @UP0 ULDC UR32, c[0x0][0x388] ;  /* 0x0000e20000200ab9 */ /* 0x000fe20000000800 */
[----:B------:R-:W-:Y:S02]  /*80e0*/  UMOV UR41, UR9 ;  /* 0x0000000900297c82 */ /* 0x000fe40008000000 */
[----:B------:R-:W-:-:S04]  /*80f0*/  UIMAD UR28, UR31, UR28, UR45 ;  /* 0x0000001c1f1c72a4 */ /* 0x000fc8000f8e022d */
[----:B------:R-:W-:Y:S02]  /*8100*/  UIMAD UR28, UR28, UR5, UR6 ;  /* 0x000000051c1c72a4 */ /* 0x000fe4000f8e0206 */
[----:B0-----:R-:W-:Y:S02]  /*8110*/  UIADD3 UR22, -UR14, URZ, URZ ;  /* 0x0000003f0e167290 */ /* 0x001fe4000fffe13f */
[----:B------:R-:W-:Y:S02]  /*8120*/  UIMAD.WIDE.U32 UR16, UR12, UR24, URZ ;  /* 0x000000180c1072a5 */ /* 0x000fe4000f8e003f */
[----:B------:R-:W-:Y:S02]  /*8130*/  UIADD3 UR20, -UR45, URZ, URZ ;  /* 0x0000003f2d147290 */ /* 0x000fe4000fffe13f */
[----:B------:R-:W-:Y:S02]  /*8140*/  UIMAD.WIDE.U32 UR18, UR34, UR25, URZ ;  /* 0x00000019221272a5 */ /* 0x000fe4000f8e003f */
[----:B------:R-:W-:Y:S01]  /*8150*/  @UP2 USHF.R.U32.HI UR30, URZ, UR26, UR17 ;  /* 0x0000001a3f1e2299 */ /* 0x000fe20008011611 */
[----:B------:R-:W-:Y:S01]  /*8160*/  @UP2 ULDC UR21, c[0x0][0x3a0] ;  /* 0x0000e80000152ab9 */ /* 0x000fe20000000800 */
[----:B------:R-:W-:-:S02]  /*8170*/  UIMAD UR17, UR15, UR22, UR36 ;  /* 0x000000160f1172a4 */ /* 0x000fc4000f8e0224 */
[----:B------:R-:W-:Y:S01]  /*8180*/  UIMAD UR20, UR15, UR20, UR37 ;  /* 0x000000140f1472a4 */ /* 0x000fe2000f8e0225 */
[----:B------:R-:W-:Y:S01]  /*8190*/  UMOV UR22, UR34 ;  /* 0x0000002200167c82 */ /* 0x000fe20008000000 */
[----:B------:R-:W-:Y:S02]  /*81a0*/  @UP2 USHF.R.U32.HI UR22, URZ, UR21, UR19 ;  /* 0x000000153f162299 */ /* 0x000fe40008011613 */
[----:B------:R-:W-:Y:S02]  /*81b0*/  UIMAD UR27, UR20, UR4, UR35 ;  /* 0x00000004141b72a4 */ /* 0x000fe4000f8e0223 */
[----:B------:R-:W-:Y:S02]  /*81c0*/  UIADD3 UR18, -UR30, URZ, URZ ;  /* 0x0000003f1e127290 */ /* 0x000fe4000fffe13f */
[----:B------:R-:W-:Y:S02]  /*81d0*/  UIADD3 UR20, -UR34, URZ, URZ ;  /* 0x0000003f22147290 */ /* 0x000fe4000fffe13f */
[----:B------:R-:W-:-:S02]  /*81e0*/  UIADD3 UR21, -UR22, URZ, URZ ;  /* 0x0000003f16157290 */ /* 0x000fc4000fffe13f */
[----:B------:R-:W-:Y:S02]  /*81f0*/  UIMAD UR18, UR23, UR18, UR12 ;  /* 0x00000012171272a4 */ /* 0x000fe4000f8e020c */
[----:B------:R-:W-:Y:S02]  /*8200*/  UIMAD UR20, UR31, UR20, UR14 ;  /* 0x000000141f1472a4 */ /* 0x000fe4000f8e020e */
[----:B------:R-:W-:Y:S02]  /*8210*/  UIMAD UR21, UR23, UR21, UR34 ;  /* 0x00000015171572a4 */ /* 0x000fe4000f8e0222 */
[----:B------:R-:W-:Y:S02]  /*8220*/  UIADD3 UR24, UR8, 0x5000, URZ ;  /* 0x0000500008187890 */ /* 0x000fe4000fffe03f */
[----:B------:R-:W-:Y:S02]  /*8230*/  UIMAD UR29, UR18, UR58, UR7 ;  /* 0x0000003a121d72a4 */ /* 0x000fe4000f8e0207 */
[----:B------:R-:W-:-:S02]  /*8240*/  UIADD3 UR16, UR8, 0x5800, URZ ;  /* 0x0000580008107890 */ /* 0x000fc4000fffe03f */
[----:B------:R-:W-:Y:S02]  /*8250*/  UIMAD UR19, UR17, UR4, UR35 ;  /* 0x00000004111372a4 */ /* 0x000fe4000f8e0223 */
[----:B------:R-:W-:Y:S02]  /*8260*/  UIMAD UR20, UR20, UR5, UR6 ;  /* 0x00000005141472a4 */ /* 0x000fe4000f8e0206 */
[----:B------:R-:W-:Y:S01]  /*8270*/  UIMAD UR21, UR21, UR58, UR7 ;  /* 0x0000003a151572a4 */ /* 0x000fe2000f8e0207 */
[----:B------:R-:W-:Y:S01]  /*8280*/  UMOV UR25, UR9 ;  /* 0x0000000900197c82 */ /* 0x000fe20008000000 */
[----:B------:R-:W-:Y:S01]  /*8290*/  UMOV UR26, UR10 ;  /* 0x0000000a001a7c82 */ /* 0x000fe20008000000 */
[----:B------:R-:W-:Y:S01]  /*82a0*/  UMOV UR17, UR9 ;  /* 0x0000000900117c82 */ /* 0x000fe20008000000 */
[----:B------:R-:W-:Y:S01]  /*82b0*/  UMOV UR18, UR10 ;  /* 0x0000000a00127c82 */ /* 0x000fe20008000000 */
[----:B------:R0:W-:Y:S01]  /*82c0*/  UTMALDG.5D.IM2COL [UR24], [UR56], UR39 ;  /* 0x00000018380073b4 */ /* 0x0001e20008060027 */
[----:B------:R-:W-:Y:S01]  /*82d0*/  @UP2 ULDC UR14, c[0x0][0x39c] ;  /* 0x0000e700000e2ab9 */ /* 0x000fe20000000800 */
[----:B------:R-:W-:Y:S01]  /*82e0*/  @UP0 ULDC UR12, c[0x0][0x384] ;  /* 0x0000e100000c0ab9 */ /* 0x000fe20000000800 */
[----:B------:R-:W-:Y:S01]  /*82f0*/  UMOV UR34, UR54 ;  /* 0x0000003600227c82 */ /* 0x000fe20008000000 */
[----:B------:R-:W-:Y:S01]  /*8300*/  @UP1 ULDC.64 UR36, c[0x0][0x390] ;  /* 0x0000e40000241ab9 */ /* 0x000fe20000000a00 */
[----:B------:R1:W-:Y:S01]  /*8310*/  UTMALDG.5D.IM2COL [UR16], [UR56], UR39 ;  /* 0x00000010380073b4 */ /* 0x0003e20008060027 */
[----:B0-----:R-:W-:Y:S01]  /*8320*/  UIMAD.WIDE.U32 UR24, UR43, UR12, URZ ;  /* 0x0000000c2b1872a5 */ /* 0x001fe2000f8e003f */
[----:B------:R-:W-:Y:S01]  /*8330*/  R2UR UR29, R42 ;  /* 0x000000002a1d72ca */ /* 0x000fe200000e0000 */
[----:B------:R-:W-:Y:S01]  /*8340*/  UMOV UR28, UR43 ;  /* 0x0000002b001c7c82 */ /* 0x000fe20008000000 */
[----:B------:R-:W-:Y:S01]  /*8350*/  @UP2 ULDC UR12, c[0x0][0x3a0] ;  /* 0x0000e800000c2ab9 */ /* 0x000fe20000000800 */
[----:B------:R-:W-:Y:S01]  /*8360*/  @UP0 USHF.R.U32.HI UR28, URZ, UR32, UR25 ;  /* 0x000000203f1c0299 */ /* 0x000fe20008011619 */
[----:B------:R-:W-:Y:S01]  /*8370*/  @UP1 ULDC.64 UR26, c[0x0][0x390] ;  /* 0x0000e400001a1ab9 */ /* 0x000fe20000000a00 */
[----:B------:R-:W-:Y:S01]  /*8380*/  UMOV UR30, UR53 ;  /* 0x00000035001e7c82 */ /* 0x000fe20008000000 */
[----:B-1----:R-:W-:-:S02]  /*8390*/  UIMAD.WIDE.U32 UR18, UR11, UR14, URZ ;  /* 0x0000000e0b1272a5 */ /* 0x002fc4000f8e003f */
[----:B------:R-:W-:Y:S01]  /*83a0*/  UMOV UR22, UR11 ;  /* 0x0000000b00167c82 */ /* 0x000fe20008000000 */
[----:B------:R-:W-:Y:S02]  /*83b0*/  UIADD3 UR14, -UR13, URZ, URZ ;  /* 0x0000003f0d0e7290 */ /* 0x000fe4000fffe13f */
[----:B------:R-:W-:Y:S02]  /*83c0*/  @UP2 USHF.R.U32.HI UR22, URZ, UR12, UR19 ;  /* 0x0000000c3f162299 */ /* 0x000fe40008011613 */
[----:B------:R-:W-:Y:S02]  /*83d0*/  UIADD3 UR20, -UR11, URZ, URZ ;  /* 0x0000003f0b147290 */ /* 0x000fe4000fffe13f */
[----:B------:R-:W-:Y:S02]  /*83e0*/  UIADD3 UR12, -UR22, URZ, URZ ;  /* 0x0000003f160c7290 */ /* 0x000fe4000fffe13f */
[----:B------:R-:W-:Y:S02]  /*83f0*/  UIMAD UR14, UR15, UR14, UR33 ;  /* 0x0000000e0f0e72a4 */ /* 0x000fe4000f8e0221 */
[----:B------:R-:W-:-:S02]  /*8400*/  UIMAD UR20, UR31, UR20, UR13 ;  /* 0x000000141f1472a4 */ /* 0x000fc4000f8e020d */
[----:B------:R-:W-:Y:S02]  /*8410*/  UIMAD UR12, UR23, UR12, UR11 ;  /* 0x0000000c170c72a4 */ /* 0x000fe4000f8e020b */
[----:B------:R-:W-:Y:S02]  /*8420*/  UIADD3 UR16, UR8, 0x6000, URZ ;  /* 0x0000600008107890 */ /* 0x000fe4000fffe03f */
[----:B------:R-:W-:Y:S02]  /*8430*/  UIMAD UR19, UR14, UR4, UR35 ;  /* 0x000000040e1372a4 */ /* 0x000fe4000f8e0223 */
[----:B------:R-:W-:Y:S02]  /*8440*/  UIMAD UR20, UR20, UR5, UR6 ;  /* 0x00000005141472a4 */ /* 0x000fe4000f8e0206 */
[----:B------:R-:W-:Y:S02]  /*8450*/  UIMAD UR21, UR12, UR58, UR7 ;  /* 0x0000003a0c1572a4 */ /* 0x000fe4000f8e0207 */
[----:B------:R-:W-:Y:S01]  /*8460*/  UIMAD.WIDE.U32 UR24, UR28, UR26, URZ ;  /* 0x0000001a1c1872a5 */ /* 0x000fe2000f8e003f */
[----:B------:R-:W-:-:S02]  /*8470*/  UMOV UR18, UR10 ;  /* 0x0000000a00127c82 */ /* 0x000fc40008000000 */
[----:B------:R-:W-:Y:S01]  /*8480*/  UMOV UR26, UR28 ;  /* 0x0000001c001a7c82 */ /* 0x000fe20008000000 */
[----:B------:R-:W-:Y:S01]  /*8490*/  @UP1 USHF.R.U32.HI UR26, URZ, UR27, UR25 ;  /* 0x0000001b3f1a1299 */ /* 0x000fe20008011619 */
[----:B------:R-:W-:Y:S02]  /*84a0*/  @UP0 ULDC UR11, c[0x0][0x384] ;  /* 0x0000e100000b0ab9 */ /* 0x000fe40000000800 */
[----:B------:R0:W-:Y:S01]  /*84b0*/  UTMALDG.5D.IM2COL [UR16], [UR56], UR39 ;  /* 0x00000010380073b4 */ /* 0x0001e20008060027 */
[----:B------:R-:W-:Y:S01]  /*84c0*/  UMOV UR14, UR38 ;  /* 0x00000026000e7c82 */ /* 0x000fe20008000000 */
[----:B------:R-:W-:Y:S01]  /*84d0*/  @UP1 ULDC.64 UR12, c[0x0][0x390] ;  /* 0x0000e400000c1ab9 */ /* 0x000fe20000000a00 */
[----:B0-----:R-:W-:Y:S01]  /*84e0*/  UIMAD.WIDE.U32 UR16, UR38, UR11, URZ ;  /* 0x0000000b261072a5 */ /* 0x001fe2000f8e003f */
[----:B------:R-:W-:Y:S02]  /*84f0*/  @UP2 ULDC UR18, c[0x0][0x39c] ;  /* 0x0000e70000122ab9 */ /* 0x000fe40000000800 */
[----:B------:R-:W-:Y:S01]  /*8500*/  @UP2 ULDC UR11, c[0x0][0x3a0] ;  /* 0x0000e800000b2ab9 */ /* 0x000fe20000000800 */
[----:B------:R-:W-:-:S02]  /*8510*/  UIMAD.WIDE.U32 UR18, UR26, UR18, URZ ;  /* 0x000000121a1272a5 */ /* 0x000fc4000f8e003f */
[----:B------:R-:W-:Y:S01]  /*8520*/  UIADD3 UR20, -UR28, URZ, URZ ;  /* 0x0000003f1c147290 */ /* 0x000fe2000fffe13f */
[----:B------:R-:W-:Y:S01]  /*8530*/  UMOV UR22, UR26 ;  /* 0x0000001a00167c82 */ /* 0x000fe20008000000 */
[----:B------:R-:W-:Y:S01]  /*8540*/  @UP2 USHF.R.U32.HI UR22, URZ, UR11, UR19 ;  /* 0x0000000b3f162299 */ /* 0x000fe20008011613 */
[----:B------:R-:W-:Y:S01]  /*8550*/  R2UR UR11, R29 ;  /* 0x000000001d0b72ca */ /* 0x000fe200000e0000 */
[----:B------:R-:W-:Y:S01]  /*8560*/  @UP0 ULDC UR21, c[0x0][0x388] ;  /* 0x0000e20000150ab9 */ /* 0x000fe20000000800 */
[----:B------:R-:W-:Y:S01]  /*8570*/  @UP0 UMOV UR16, UR17 ;  /* 0x0000001100100c82 */ /* 0x000fe20008000000 */
[----:B------:R-:W-:Y:S01]  /*8580*/  UIMAD UR17, UR15, UR20, UR29 ;  /* 0x000000140f1172a4 */ /* 0x000fe2000f8e021d */
[----:B------:R-:W-:Y:S01]  /*8590*/  R2UR UR29, R43 ;  /* 0x000000002b1d72ca */ /* 0x000fe200000e0000 */
[----:B------:R-:W-:Y:S02]  /*85a0*/  @UP0 USHF.R.U32.HI UR14, URZ, UR21, UR16 ;  /* 0x000000153f0e0299 */ /* 0x000fe40008011610 */
[----:B------:R-:W-:-:S02]  /*85b0*/  UIADD3 UR20, -UR26, URZ, URZ ;  /* 0x0000003f1a147290 */ /* 0x000fc4000fffe13f */
[----:B------:R-:W-:Y:S02]  /*85c0*/  UIADD3 UR21, -UR22, URZ, URZ ;  /* 0x0000003f16157290 */ /* 0x000fe4000fffe13f */
[----:B------:R-:W-:Y:S02]  /*85d0*/  UIMAD UR20, UR31, UR20, UR28 ;  /* 0x000000141f1472a4 */ /* 0x000fe4000f8e021c */
[----:B------:R-:W-:Y:S02]  /*85e0*/  UIMAD UR21, UR23, UR21, UR26 ;  /* 0x00000015171572a4 */ /* 0x000fe4000f8e021a */
[----:B------:R-:W-:Y:S02]  /*85f0*/  UIADD3 UR16, UR8, 0x6800, URZ ;  /* 0x0000680008107890 */ /* 0x000fe4000fffe03f */
[----:B------:R-:W-:Y:S02]  /*8600*/  UIMAD.WIDE.U32 UR24, UR14, UR12, URZ ;  /* 0x0000000c0e1872a5 */ /* 0x000fe4000f8e003f */
[----:B------:R-:W-:-:S02]  /*8610*/  UIMAD UR19, UR17, UR4, UR35 ;  /* 0x00000004111372a4 */ /* 0x000fc4000f8e0223 */
[----:B------:R-:W-:Y:S02]  /*8620*/  UIMAD UR20, UR20, UR5, UR6 ;  /* 0x00000005141472a4 */ /* 0x000fe4000f8e0206 */
[----:B------:R-:W-:Y:S01]  /*8630*/  UIMAD UR21, UR21, UR58, UR7 ;  /* 0x0000003a151572a4 */ /* 0x000fe2000f8e0207 */
[----:B------:R-:W-:Y:S01]  /*8640*/  UMOV UR27, UR14 ;  /* 0x0000000e001b7c82 */ /* 0x000fe20008000000 */
[----:B------:R-:W-:Y:S01]  /*8650*/  @UP1 USHF.R.U32.HI UR27, URZ, UR13, UR25 ;  /* 0x0000000d3f1b1299 */ /* 0x000fe20008011619 */
[----:B------:R-:W-:Y:S01]  /*8660*/  @UP2 ULDC UR12, c[0x0][0x39c] ;  /* 0x0000e700000c2ab9 */ /* 0x000fe20000000800 */
[----:B------:R-:W-:Y:S01]  /*8670*/  UMOV UR17, UR9 ;  /* 0x0000000900117c82 */ /* 0x000fe20008000000 */
[----:B------:R-:W-:Y:S01]  /*8680*/  UMOV UR18, UR10 ;  /* 0x0000000a00127c82 */ /* 0x000fe20008000000 */
[----:B------:R-:W-:-:S03]  /*8690*/  UIMAD.WIDE.U32 UR12, UR27, UR12, URZ ;  /* 0x0000000c1b0c72a5 */ /* 0x000fc6000f8e003f */
[----:B------:R0:W-:Y:S01]  /*86a0*/  UTMALDG.5D.IM2COL [UR16], [UR56], UR39 ;  /* 0x00000010380073b4 */ /* 0x0001e20008060027 */
[----:B------:R-:W-:Y:S01]  /*86b0*/  @UP0 ULDC UR24, c[0x0][0x384] ;  /* 0x0000e10000180ab9 */ /* 0x000fe20000000800 */
[----:B------:R-:W-:Y:S01]  /*86c0*/  UMOV UR26, UR11 ;  /* 0x0000000b001a7c82 */ /* 0x000fe20008000000 */
[----:B0-----:R-:W-:Y:S01]  /*86d0*/  @UP2 ULDC UR19, c[0x0][0x3a0] ;  /* 0x0000e80000132ab9 */ /* 0x001fe20000000800 */
[----:B------:R-:W-:Y:S01]  /*86e0*/  UIMAD.WIDE.U32 UR16, UR11, UR24, URZ ;  /* 0x000000180b1072a5 */ /* 0x000fe2000f8e003f */
[----:B------:R-:W-:Y:S01]  /*86f0*/  UMOV UR22, UR27 ;  /* 0x0000001b00167c82 */ /* 0x000fe20008000000 */
[----:B------:R-:W-:Y:S01]  /*8700*/  @UP2 USHF.R.U32.HI UR22, URZ, UR19, UR13 ;  /* 0x000000133f162299 */ /* 0x000fe2000801160d */
[----:B------:R-:W-:Y:S02]  /*8710*/  @UP0 ULDC UR18, c[0x0][0x388] ;  /* 0x0000e20000120ab9 */ /* 0x000fe40000000800 */
[----:B------:R-:W-:Y:S01]  /*8720*/  @UP1 ULDC.64 UR12, c[0x0][0x390] ;  /* 0x0000e400000c1ab9 */ /* 0x000fe20000000a00 */
[----:B------:R-:W-:-:S02]  /*8730*/  @UP0 USHF.R.U32.HI UR26, URZ, UR18, UR17 ;  /* 0x000000123f1a0299 */ /* 0x000fc40008011611 */
[----:B------:R-:W-:Y:S02]  /*8740*/  UIADD3 UR21, -UR22, URZ, URZ ;  /* 0x0000003f16157290 */ /* 0x000fe4000fffe13f */
[----:B------:R-:W-:Y:S02]  /*8750*/  UIADD3 UR17, -UR14, URZ, URZ ;  /* 0x0000003f0e117290 */ /* 0x000fe4000fffe13f */
[----:B------:R-:W-:Y:S02]  /*8760*/  UIADD3 UR18, -UR27, URZ, URZ ;  /* 0x0000003f1b127290 */ /* 0x000fe4000fffe13f */
[----:B------:R-:W-:Y:S01]  /*8770*/  UIMAD UR21, UR23, UR21, UR27 ;  /* 0x00000015171572a4 */ /* 0x000fe2000f8e021b */
[----:B------:R-:W-:Y:S01]  /*8780*/  R2UR UR27, R29 ;  /* 0x000000001d1b72ca */ /* 0x000fe200000e0000 */
[----:B------:R-:W-:Y:S02]  /*8790*/  UIMAD UR17, UR15, UR17, UR29 ;  /* 0x000000110f1172a4 */ /* 0x000fe4000f8e021d */
[----:B------:R-:W-:-:S02]  /*87a0*/  UIMAD UR18, UR31, UR18, UR14 ;  /* 0x000000121f1272a4 */ /* 0x000fc4000f8e020e */
[----:B------:R-:W-:Y:S02]  /*87b0*/  UIMAD.WIDE.U32 UR24, UR26, UR12, URZ ;  /* 0x0000000c1a1872a5 */ /* 0x000fe4000f8e003f */
[----:B------:R-:W-:Y:S02]  /*87c0*/  UIADD3 UR16, UR8, 0x7000, URZ ;  /* 0x0000700008107890 */ /* 0x000fe4000fffe03f */
[----:B------:R-:W-:Y:S02]  /*87d0*/  UIMAD UR19, UR17, UR4, UR35 ;  /* 0x00000004111372a4 */ /* 0x000fe4000f8e0223 */
        /* <DEDUP_REMOVED lines=10> */
[----:B------:R-:W-:Y:S01]  /*8880*/  UIADD3 UR12, -UR26, URZ, URZ ;  /* 0x0000003f1a0c7290 */ /* 0x000fe2000fffe13f */
[----:B------:R-:W-:Y:S01]  /*8890*/  @UP2 ULDC UR25, c[0x0][0x3a0] ;  /* 0x0000e80000192ab9 */ /* 0x000fe20000000800 */
[----:B------:R-:W-:Y:S01]  /*88a0*/  @UP1 ULDC.64 UR28, c[0x0][0x390] ;  /* 0x0000e400001c1ab9 */ /* 0x000fe20000000a00 */
[----:B0-----:R-:W-:Y:S01]  /*88b0*/  UMOV UR22, UR14 ;  /* 0x0000000e00167c82 */ /* 0x001fe20008000000 */
[----:B------:R-:W-:Y:S02]  /*88c0*/  @UP2 USHF.R.U32.HI UR22, URZ, UR24, UR13 ;  /* 0x000000183f162299 */ /* 0x000fe4000801160d */
[----:B------:R-:W-:Y:S02]  /*88d0*/  UIADD3 UR20, -UR14, URZ, URZ ;  /* 0x0000003f0e147290 */ /* 0x000fe4000fffe13f */
[----:B------:R-:W-:-:S02]  /*88e0*/  UIADD3 UR21, -UR22, URZ, URZ ;  /* 0x0000003f16157290 */ /* 0x000fc4000fffe13f */
[----:B------:R-:W-:Y:S02]  /*88f0*/  UIMAD UR19, UR15, UR12, UR27 ;  /* 0x0000000c0f1372a4 */ /* 0x000fe4000f8e021b */
[----:B------:R-:W-:Y:S02]  /*8900*/  UIMAD UR20, UR31, UR20, UR26 ;  /* 0x000000141f1472a4 */ /* 0x000fe4000f8e021a */
[----:B------:R-:W-:Y:S02]  /*8910*/  UIMAD UR21, UR23, UR21, UR14 ;  /* 0x00000015171572a4 */ /* 0x000fe4000f8e020e */
[----:B------:R-:W-:Y:S02]  /*8920*/  UIADD3 UR16, UR8, 0x7800, URZ ;  /* 0x0000780008107890 */ /* 0x000fe4000fffe03f */
[----:B------:R-:W-:Y:S01]  /*8930*/  UIMAD UR19, UR19, UR4, UR35 ;  /* 0x00000004131372a4 */ /* 0x000fe2000f8e0223 */
[----:B------:R-:W-:Y:S01]  /*8940*/  R2UR UR35, R4 ;  /* 0x00000000042372ca */ /* 0x000fe200000e0000 */
[----:B------:R-:W-:-:S02]  /*8950*/  UIMAD UR20, UR20, UR5, UR6 ;  /* 0x00000005141472a4 */ /* 0x000fc4000f8e0206 */
[----:B------:R-:W-:Y:S01]  /*8960*/  UIMAD UR21, UR21, UR58, UR7 ;  /* 0x0000003a151572a4 */ /* 0x000fe2000f8e0207 */
[----:B------:R-:W-:Y:S01]  /*8970*/  @UP0 ULDC UR17, c[0x0][0x384] ;  /* 0x0000e10000110ab9 */ /* 0x000fe20000000800 */
[----:B------:R-:W-:Y:S01]  /*8980*/  @UP0 ULDC UR14, c[0x0][0x388] ;  /* 0x0000e200000e0ab9 */ /* 0x000fe20000000800 */
[----:B------:R-:W-:Y:S01]  /*8990*/  UIMAD.WIDE.U32 UR12, UR48, UR17, URZ ;  /* 0x00000011300c72a5 */ /* 0x000fe2000f8e003f */
[----:B------:R-:W-:Y:S02]  /*89a0*/  @UP0 ULDC UR26, c[0x0][0x388] ;  /* 0x0000e200001a0ab9 */ /* 0x000fe40000000800 */
[----:B------:R-:W-:Y:S01]  /*89b0*/  UMOV UR17, UR9 ;  /* 0x0000000900117c82 */ /* 0x000fe20008000000 */
[----:B------:R-:W-:Y:S02]  /*89c0*/  @UP0 USHF.R.U32.HI UR48, URZ, UR14, UR13 ;  /* 0x0000000e3f300299 */ /* 0x000fe4000801160d */
[----:B------:R0:W-:Y:S01]  /*89d0*/  UTMALDG.5D.IM2COL [UR16], [UR56], UR39 ;  /* 0x00000010380073b4 */ /* 0x0001e20008060027 */
[----:B------:R-:W-:-:S02]  /*89e0*/  @UP0 ULDC UR12, c[0x0][0x384] ;  /* 0x0000e100000c0ab9 */ /* 0x000fc40000000800 */
[----:B------:R-:W-:Y:S02]  /*89f0*/  UIMAD.WIDE.U32 UR12, UR49, UR12, URZ ;  /* 0x0000000c310c72a5 */ /* 0x000fe4000f8e003f */
[----:B------:R-:W-:Y:S01]  /*8a00*/  UMOV UR14, UR48 ;  /* 0x00000030000e7c82 */ /* 0x000fe20008000000 */
[----:B0-----:R-:W-:-:S04]  /*8a10*/  @UP1 ULDC.64 UR16, c[0x0][0x390] ;  /* 0x0000e40000101ab9 */ /* 0x001fc80000000a00 */
[----:B------:R-:W-:Y:S01]  /*8a20*/  @UP0 UMOV UR20, UR13 ;  /* 0x0000000d00140c82 */ /* 0x000fe20008000000 */
[----:B------:R-:W-:Y:S01]  /*8a30*/  UIMAD.WIDE.U32 UR18, UR48, UR16, URZ ;  /* 0x00000010301272a5 */ /* 0x000fe2000f8e003f */
[----:B------:R-:W-:-:S06]  /*8a40*/  @UP1 ULDC.64 UR12, c[0x0][0x390] ;  /* 0x0000e400000c1ab9 */ /* 0x000fcc0000000a00 */
[----:B------:R-:W-:Y:S01]  /*8a50*/  @UP1 UMOV UR24, UR19 ;  /* 0x0000001300181c82 */ /* 0x000fe20008000000 */
[----:B------:R-:W-:Y:S01]  /*8a60*/  @UP2 ULDC UR18, c[0x0][0x3a0] ;  /* 0x0000e80000122ab9 */ /* 0x000fe20000000800 */
[----:B------:R-:W-:Y:S01]  /*8a70*/  @UP1 USHF.R.U32.HI UR14, URZ, UR17, UR24 ;  /* 0x000000113f0e1299 */ /* 0x000fe20008011618 */
[----:B------:R-:W-:Y:S02]  /*8a80*/  @UP0 ULDC UR19, c[0x0][0x388] ;  /* 0x0000e20000130ab9 */ /* 0x000fe40000000800 */
[----:B------:R-:W-:Y:S01]  /*8a90*/  @UP2 ULDC UR24, c[0x0][0x39c] ;  /* 0x0000e70000182ab9 */ /* 0x000fe20000000800 */
[----:B------:R-:W-:Y:S02]  /*8aa0*/  @UP0 USHF.R.U32.HI UR49, URZ, UR19, UR20 ;  /* 0x000000133f310299 */ /* 0x000fe40008011614 */
[----:B------:R-:W-:Y:S02]  /*8ab0*/  UIMAD.WIDE.U32 UR16, UR14, UR24, URZ ;  /* 0x000000180e1072a5 */ /* 0x000fe4000f8e003f */
[----:B------:R-:W-:Y:S01]  /*8ac0*/  UMOV UR46, UR14 ;  /* 0x0000000e002e7c82 */ /* 0x000fe20008000000 */
[----:B------:R-:W-:-:S02]  /*8ad0*/  UIADD3 UR16, -UR48, URZ, URZ ;  /* 0x0000003f30107290 */ /* 0x000fc4000fffe13f */
[----:B------:R-:W-:Y:S02]  /*8ae0*/  @UP2 USHF.R.U32.HI UR46, URZ, UR18, UR17 ;  /* 0x000000123f2e2299 */ /* 0x000fe40008011611 */
[----:B------:R-:W-:Y:S02]  /*8af0*/  UIADD3 UR18, -UR14, URZ, URZ ;  /* 0x0000003f0e127290 */ /* 0x000fe4000fffe13f */
[----:B------:R-:W-:Y:S02]  /*8b00*/  UIADD3 UR17, -UR46, URZ, URZ ;  /* 0x0000003f2e117290 */ /* 0x000fe4000fffe13f */
[----:B------:R-:W-:Y:S01]  /*8b10*/  UIMAD UR19, UR15, UR16, UR35 ;  /* 0x000000100f1372a4 */ /* 0x000fe2000f8e0223 */
[----:B------:R-:W-:Y:S01]  /*8b20*/  R2UR UR35, R30 ;  /* 0x000000001e2372ca */ /* 0x000fe200000e0000 */
[----:B------:R-:W-:Y:S02]  /*8b30*/  UIMAD UR14, UR23, UR17, UR14 ;  /* 0x00000011170e72a4 */ /* 0x000fe4000f8e020e */
[----:B------:R-:W-:Y:S01]  /*8b40*/  UIMAD.WIDE.U32 UR16, UR49, UR12, URZ ;  /* 0x0000000c311072a5 */ /* 0x000fe2000f8e003f */
[----:B------:R-:W-:-:S02]  /*8b50*/  @UP0 ULDC UR20, c[0x0][0x384] ;  /* 0x0000e10000140ab9 */ /* 0x000fc40000000800 */
[----:B------:R-:W-:Y:S01]  /*8b60*/  UMOV UR12, UR49 ;  /* 0x00000031000c7c82 */ /* 0x000fe20008000000 */
[----:B------:R-:W-:Y:S02]  /*8b70*/  @UP1 USHF.R.U32.HI UR12, URZ, UR13, UR17 ;  /* 0x0000000d3f0c1299 */ /* 0x000fe40008011611 */
[----:B------:R-:W-:Y:S01]  /*8b80*/  UIMAD UR18, UR31, UR18, UR48 ;  /* 0x000000121f1272a4 */ /* 0x000fe2000f8e0230 */
[----:B------:R-:W-:Y:S01]  /*8b90*/  @UP2 ULDC UR16, c[0x0][0x39c] ;  /* 0x0000e70000102ab9 */ /* 0x000fe20000000800 */
[----:B------:R-:W-:Y:S02]  /*8ba0*/  UIMAD.WIDE.U32 UR20, UR51, UR20, URZ ;  /* 0x00000014331472a5 */ /* 0x000fe4000f8e003f */
[----:B------:R-:W-:Y:S01]  /*8bb0*/  UIMAD.WIDE.U32 UR16, UR12, UR16, URZ ;  /* 0x000000100c1072a5 */ /* 0x000fe2000f8e003f */
[----:B------:R-:W-:Y:S01]  /*8bc0*/  ULDC UR48, c[0x0][0x3ec] ;  /* 0x0000fb0000307ab9 */ /* 0x000fe20000000800 */
[----:B------:R-:W-:Y:S02]  /*8bd0*/  UIMAD UR44, UR18, UR5, UR6 ;  /* 0x00000005122c72a4 */ /* 0x000fe4000f8e0206 */
[----:B------:R-:W-:Y:S01]  /*8be0*/  UIMAD UR43, UR19, UR4, UR48 ;  /* 0x00000004132b72a4 */ /* 0x000fe2000f8e0230 */
[----:B------:R-:W-:-:S02]  /*8bf0*/  @UP0 ULDC UR18, c[0x0][0x384] ;  /* 0x0000e10000120ab9 */ /* 0x000fc40000000800 */
[----:B------:R-:W-:Y:S01]  /*8c00*/  @UP2 UMOV UR16, UR17 ;  /* 0x0000001100102c82 */ /* 0x000fe20008000000 */
[----:B------:R-:W-:Y:S01]  /*8c10*/  @UP0 ULDC UR24, c[0x0][0x388] ;  /* 0x0000e20000180ab9 */ /* 0x000fe20000000800 */
[----:B------:R-:W-:Y:S01]  /*8c20*/  @UP0 UMOV UR20, UR21 ;  /* 0x0000001500140c82 */ /* 0x000fe20008000000 */
[----:B------:R-:W-:Y:S01]  /*8c30*/  UMOV UR22, UR12 ;  /* 0x0000000c00167c82 */ /* 0x000fe20008000000 */
[----:B------:R-:W-:Y:S01]  /*8c40*/  UMOV UR13, UR51 ;  /* 0x00000033000d7c82 */ /* 0x000fe20008000000 */
[----:B------:R-:W-:Y:S01]  /*8c50*/  UIMAD.WIDE.U32 UR18, UR50, UR18, URZ ;  /* 0x00000012321272a5 */ /* 0x000fe2000f8e003f */
[----:B------:R-:W-:Y:S01]  /*8c60*/  R2UR UR51, R34 ;  /* 0x00000000223372ca */ /* 0x000fe200000e0000 */
[----:B------:R-:W-:Y:S02]  /*8c70*/  @UP2 USHF.R.U32.HI UR22, URZ, UR25, UR16 ;  /* 0x000000193f162299 */ /* 0x000fe40008011610 */
[----:B------:R-:W-:Y:S02]  /*8c80*/  @UP0 USHF.R.U32.HI UR13, URZ, UR24, UR20 ;  /* 0x000000183f0d0299 */ /* 0x000fe40008011614 */
[----:B------:R-:W-:Y:S01]  /*8c90*/  UIMAD UR45, UR14, UR58, UR7 ;  /* 0x0000003a0e2d72a4 */ /* 0x000fe2000f8e0207 */
[----:B------:R-:W-:-:S02]  /*8ca0*/  @UP1 ULDC.64 UR16, c[0x0][0x390] ;  /* 0x0000e40000101ab9 */ /* 0x000fc40000000a00 */
[----:B------:R-:W-:Y:S01]  /*8cb0*/  UMOV UR14, UR50 ;  /* 0x00000032000e7c82 */ /* 0x000fe20008000000 */
[----:B------:R-:W-:Y:S02]  /*8cc0*/  @UP0 USHF.R.U32.HI UR14, URZ, UR26, UR19 ;  /* 0x0000001a3f0e0299 */ /* 0x000fe40008011613 */
[----:B------:R-:W-:Y:S02]  /*8cd0*/  UIADD3 UR21, -UR22, URZ, URZ ;  /* 0x0000003f16157290 */ /* 0x000fe4000fffe13f */
[----:B------:R-:W-:Y:S01]  /*8ce0*/  UIADD3 UR26, -UR49, URZ, URZ ;  /* 0x0000003f311a7290 */ /* 0x000fe2000fffe13f */
[----:B------:R0:W-:Y:S01]  /*8cf0*/  UTMALDG.5D.IM2COL [UR40], [UR56], UR39 ;  /* 0x00000028380073b4 */ /* 0x0001e20008060027 */
[----:B------:R-:W-:Y:S02]  /*8d00*/  UIADD3 UR20, -UR12, URZ, URZ ;  /* 0x0000003f0c147290 */ /* 0x000fe4000fffe13f */
[----:B------:R-:W-:Y:S02]  /*8d10*/  UIMAD.WIDE.U32 UR18, UR13, UR16, URZ ;  /* 0x000000100d1272a5 */ /* 0x000fe4000f8e003f */
[----:B------:R-:W-:-:S02]  /*8d20*/  UIMAD UR21, UR23, UR21, UR12 ;  /* 0x00000015171572a4 */ /* 0x000fc4000f8e020c */
[----:B------:R-:W-:Y:S01]  /*8d30*/  UIMAD UR20, UR31, UR20, UR49 ;  /* 0x000000141f1472a4 */ /* 0x000fe2000f8e0231 */
[----:B------:R-:W-:Y:S01]  /*8d40*/  R2UR UR49, R36 ;  /* 0x00000000243172ca */ /* 0x000fe200000e0000 */
[----:B------:R-:W-:Y:S01]  /*8d50*/  UIMAD UR12, UR15, UR26, UR35 ;  /* 0x0000001a0f0c72a4 */ /* 0x000fe2000f8e0223 */
[----:B------:R-:W-:Y:S01]  /*8d60*/  @UP1 UMOV UR18, UR19 ;  /* 0x0000001300121c82 */ /* 0x000fe20008000000 */
[----:B------:R-:W-:Y:S02]  /*8d70*/  UIADD3 UR16, UR8, 0xc00, URZ ;  /* 0x00000c0008107890 */ /* 0x000fe4000fffe03f */
[----:B------:R-:W-:Y:S02]  /*8d80*/  UIMAD UR19, UR12, UR4, UR48 ;  /* 0x000000040c1372a4 */ /* 0x000fe4000f8e0230 */
[----:B------:R-:W-:Y:S02]  /*8d90*/  UIMAD UR20, UR20, UR5, UR6 ;  /* 0x00000005141472a4 */ /* 0x000fe4000f8e0206 */
[----:B------:R-:W-:Y:S01]  /*8da0*/  UIMAD UR21, UR21, UR58, UR7 ;  /* 0x0000003a151572a4 */ /* 0x000fe2000f8e0207 */
[----:B------:R-:W-:Y:S01]  /*8db0*/  UMOV UR32, UR13 ;  /* 0x0000000d00207c82 */ /* 0x000fe20008000000 */
[----:B------:R-:W-:Y:S01]  /*8dc0*/  @UP1 USHF.R.U32.HI UR32, URZ, UR17, UR18 ;  /* 0x000000113f201299 */ /* 0x000fe20008011612 */
[----:B------:R-:W-:-:S02]  /*8dd0*/  @UP0 ULDC UR12, c[0x0][0x384] ;  /* 0x0000e100000c0ab9 */ /* 0x000fc40000000800 */
[----:B------:R-:W-:Y:S01]  /*8de0*/  UMOV UR17, UR9 ;  /* 0x0000000900117c82 */ /* 0x000fe20008000000 */
[----:B------:R-:W-:Y:S01]  /*8df0*/  @UP1 ULDC.64 UR24, c[0x0][0x390] ;  /* 0x0000e40000181ab9 */ /* 0x000fe20000000a00 */
[----:B0-----:R-:W-:Y:S01]  /*8e00*/  UMOV UR44, UR42 ;  /* 0x0000002a002c7c82 */ /* 0x001fe20008000000 */
[----:B------:R-:W-:Y:S01]  /*8e10*/  UIMAD.WIDE.U32 UR26, UR14, UR24, URZ ;  /* 0x000000180e1a72a5 */ /* 0x000fe2000f8e003f */
[----:B------:R-:W-:Y:S01]  /*8e20*/  R2UR UR42, R17 ;  /* 0x00000000112a72ca */ /* 0x000fe200000e0000 */
[----:B------:R-:W-:Y:S01]  /*8e30*/  UMOV UR18, UR44 ;  /* 0x0000002c00127c82 */ /* 0x000fe20008000000 */
[----:B------:R-:W-:Y:S01]  /*8e40*/  @UP0 ULDC UR24, c[0x0][0x388] ;  /* 0x0000e20000180ab9 */ /* 0x000fe20000000800 */
[----:B------:R0:W-:Y:S01]  /*8e50*/  UTMALDG.5D.IM2COL [UR16], [UR56], UR39 ;  /* 0x00000010380073b4 */ /* 0x0001e20008060027 */
[----:B------:R-:W-:Y:S01]  /*8e60*/  UMOV UR35, UR14 ;  /* 0x0000000e00237c82 */ /* 0x000fe20008000000 */
[----:B------:R-:W-:Y:S01]  /*8e70*/  @UP1 USHF.R.U32.HI UR35, URZ, UR25, UR27 ;  /* 0x000000193f231299 */ /* 0x000fe2000801161b */
[----:B------:R-:W-:Y:S01]  /*8e80*/  R2UR UR45, R39 ;  /* 0x00000000272d72ca */ /* 0x000fe200000e0000 */
[----:B------:R-:W-:Y:S01]  /*8e90*/  UMOV UR26, UR55 ;  /* 0x00000037001a7c82 */ /* 0x000fe20008000000 */
[----:B------:R-:W-:Y:S01]  /*8ea0*/  UMOV UR27, UR52 ;  /* 0x00000034001b7c82 */ /* 0x000fe20008000000 */
[----:B------:R-:W-:Y:S01]  /*8eb0*/  UMOV UR40, UR60 ;  /* 0x0000003c00287c82 */ /* 0x000fe20008000000 */
[----:B------:R-:W-:-:S02]  /*8ec0*/  R2UR UR46, R7 ;  /* 0x00000000072e72ca */ /* 0x000fc400000e0000 */
[----:B------:R-:W-:Y:S02]  /*8ed0*/  R2UR UR41, R18 ;  /* 0x00000000122972ca */ /* 0x000fe400000e0000 */
[----:B------:R-:W-:Y:S01]  /*8ee0*/  R2UR UR43, R16 ;  /* 0x00000000102b72ca */ /* 0x000fe200000e0000 */
[----:B------:R-:W-:Y:S02]  /*8ef0*/  VIADD R16, R14, 0x1 ;  /* 0x000000010e107836 */ /* 0x000fe40000000000 */
[C---:B------:R-:W-:Y:S02]  /*8f00*/  IMAD R14, R12.reuse, 0x1000, R11 ;  /* 0x000010000c0e7824 */ /* 0x040fe400078e020b */
[----:B------:R-:W-:Y:S02]  /*8f10*/  VIADD R12, R12, 0x1 ;  /* 0x000000010c0c7836 */ /* 0x000fe40000000000 */
[----:B------:R-:W-:Y:S02]  /*8f20*/  IMAD R14, R14, 0x4, R19 ;  /* 0x000000040e0e7824 */ /* 0x000fe400078e0213 */
[----:B------:R-:W-:Y:S01]  /*8f30*/  UMOV UR50, UR46 ;  /* 0x0000002e00327c82 */ /* 0x000fe20008000000 */
[----:B------:R-:W-:-:S04]  /*8f40*/  ISETP.NE.AND P5, PT, R12, 0x4, PT ;  /* 0x000000040c00780c */ /* 0x000fc80003fa5270 */
[----:B------:R-:W-:Y:S01]  /*8f50*/  SEL R12, R12, RZ, P5 ;  /* 0x000000ff0c0c7207 */ /* 0x000fe20002800000 */
[----:B0-----:R-:W-:Y:S01]  /*8f60*/  UIMAD.WIDE.U32 UR16, UR54, UR12, URZ ;  /* 0x0000000c361072a5 */ /* 0x001fe2000f8e003f */
[----:B------:R-:W-:Y:S01]  /*8f70*/  @UP0 ULDC UR20, c[0x0][0x384] ;  /* 0x0000e10000140ab9 */ /* 0x000fe20000000800 */
[----:B------:R-:W-:Y:S01]  /*8f80*/  @UP0 ULDC UR18, c[0x0][0x384] ;  /* 0x0000e10000120ab9 */ /* 0x000fe20000000800 */
[----:B------:R-:W-:Y:S02]  /*8f90*/  UIMAD.WIDE.U32 UR20, UR53, UR20, URZ ;  /* 0x00000014351472a5 */ /* 0x000fe4000f8e003f */
[----:B------:R-:W-:Y:S02]  /*8fa0*/  UIMAD.WIDE.U32 UR18, UR52, UR18, URZ ;  /* 0x00000012341272a5 */ /* 0x000fe4000f8e003f */
[----:B------:R-:W-:Y:S01]  /*8fb0*/  @UP0 USHF.R.U32.HI UR34, URZ, UR24, UR17 ;  /* 0x000000183f220299 */ /* 0x000fe20008011611 */
[----:B------:R-:W-:Y:S01]  /*8fc0*/  @UP0 ULDC UR12, c[0x0][0x388] ;  /* 0x0000e200000c0ab9 */ /* 0x000fe20000000800 */
[----:B------:R-:W-:-:S02]  /*8fd0*/  @UP0 ULDC UR22, c[0x0][0x388] ;  /* 0x0000e20000160ab9 */ /* 0x000fc40000000800 */
[----:B------:R-:W-:Y:S01]  /*8fe0*/  UIMAD.WIDE.U32 UR16, UR34, UR28, URZ ;  /* 0x0000001c221072a5 */ /* 0x000fe2000f8e003f */
[----:B------:R-:W-:Y:S01]  /*8ff0*/  @UP0 UMOV UR20, UR19 ;  /* 0x0000001300140c82 */ /* 0x000fe20008000000 */
[----:B------:R-:W-:Y:S02]  /*9000*/  @UP0 USHF.R.U32.HI UR30, URZ, UR22, UR21 ;  /* 0x000000163f1e0299 */ /* 0x000fe40008011615 */
[----:B------:R-:W-:Y:S01]  /*9010*/  @UP0 USHF.R.U32.HI UR27, URZ, UR12, UR20 ;  /* 0x0000000c3f1b0299 */ /* 0x000fe20008011614 */
[----:B------:R-:W-:Y:S02]  /*9020*/  @UP1 ULDC.64 UR18, c[0x0][0x390] ;  /* 0x0000e40000121ab9 */ /* 0x000fe40000000a00 */
[----:B------:R-:W-:Y:S01]  /*9030*/  @UP1 UMOV UR22, UR17 ;  /* 0x0000001100161c82 */ /* 0x000fe20008000000 */
[----:B------:R-:W-:Y:S01]  /*9040*/  @UP1 ULDC.64 UR24, c[0x0][0x390] ;  /* 0x0000e40000181ab9 */ /* 0x000fe20000000a00 */
[----:B------:R-:W-:Y:S02]  /*9050*/  UIMAD.WIDE.U32 UR16, UR27, UR18, URZ ;  /* 0x000000121b1072a5 */ /* 0x000fe4000f8e003f */
[----:B------:R-:W-:Y:S01]  /*9060*/  UIMAD.WIDE.U32 UR20, UR30, UR24, URZ ;  /* 0x000000181e1472a5 */ /* 0x000fe2000f8e003f */
[----:B------:R-:W-:-:S02]  /*9070*/  UMOV UR12, UR34 ;  /* 0x00000022000c7c82 */ /* 0x000fc40008000000 */
[----:B------:R-:W-:Y:S01]  /*9080*/  UMOV UR24, UR30 ;  /* 0x0000001e00187c82 */ /* 0x000fe20008000000 */
[----:B------:R-:W-:Y:S01]  /*9090*/  @UP1 USHF.R.U32.HI UR24, URZ, UR25, UR21 ;  /* 0x000000193f181299 */ /* 0x000fe20008011615 */
[----:B------:R-:W-:Y:S02]  /*90a0*/  @UP2 ULDC UR16, c[0x0][0x39c] ;  /* 0x0000e70000102ab9 */ /* 0x000fe40000000800 */
[----:B------:R-:W-:Y:S01]  /*90b0*/  UMOV UR25, UR27 ;  /* 0x0000001b00197c82 */ /* 0x000fe20008000000 */
[----:B------:R-:W-:Y:S02]  /*90c0*/  @UP1 USHF.R.U32.HI UR25, URZ, UR19, UR17 ;  /* 0x000000133f191299 */ /* 0x000fe40008011611 */
[----:B------:R-:W-:Y:S02]  /*90d0*/  UIMAD.WIDE.U32 UR16, UR32, UR16, URZ ;  /* 0x00000010201072a5 */ /* 0x000fe4000f8e003f */
[----:B------:R-:W-:Y:S01]  /*90e0*/  @UP1 USHF.R.U32.HI UR12, URZ, UR29, UR22 ;  /* 0x0000001d3f0c1299 */ /* 0x000fe20008011616 */
[----:B------:R-:W-:-:S02]  /*90f0*/  @UP2 ULDC UR20, c[0x0][0x3a0] ;  /* 0x0000e80000142ab9 */ /* 0x000fc40000000800 */
[----:B------:R-:W-:Y:S01]  /*9100*/  UMOV UR22, UR32 ;  /* 0x0000002000167c82 */ /* 0x000fe20008000000 */
[----:B------:R-:W-:Y:S02]  /*9110*/  @UP2 USHF.R.U32.HI UR22, URZ, UR20, UR17 ;  /* 0x000000143f162299 */ /* 0x000fe40008011611 */
[----:B------:R-:W-:Y:S02]  /*9120*/  UIADD3 UR20, -UR32, URZ, URZ ;  /* 0x0000003f20147290 */ /* 0x000fe4000fffe13f */
[----:B------:R-:W-:Y:S02]  /*9130*/  UIADD3 UR17, -UR13, URZ, URZ ;  /* 0x0000003f0d117290 */ /* 0x000fe4000fffe13f */
[----:B------:R-:W-:Y:S02]  /*9140*/  UIMAD UR20, UR31, UR20, UR13 ;  /* 0x000000141f1472a4 */ /* 0x000fe4000f8e020d */
[----:B------:R-:W-:Y:S01]  /*9150*/  UIADD3 UR13, -UR22, URZ, URZ ;  /* 0x0000003f160d7290 */ /* 0x000fe2000fffe13f */
[----:B------:R-:W-:Y:S01]  /*9160*/  @UP0 ULDC UR18, c[0x0][0x384] ;  /* 0x0000e10000120ab9 */ /* 0x000fe20000000800 */
[----:B------:R-:W-:-:S02]  /*9170*/  UIMAD UR17, UR15, UR17, UR59 ;  /* 0x000000110f1172a4 */ /* 0x000fc4000f8e023b */
[----:B------:R-:W-:Y:S02]  /*9180*/  UIMAD.WIDE.U32 UR18, UR55, UR18, URZ ;  /* 0x00000012371272a5 */ /* 0x000fe4000f8e003f */
[----:B------:R-:W-:Y:S01]  /*9190*/  UIMAD UR13, UR23, UR13, UR32 ;  /* 0x0000000d170d72a4 */ /* 0x000fe2000f8e0220 */
[----:B------:R-:W-:Y:S01]  /*91a0*/  @UP0 ULDC UR21, c[0x0][0x388] ;  /* 0x0000e20000150ab9 */ /* 0x000fe20000000800 */
[----:B------:R-:W-:Y:S02]  /*91b0*/  UIADD3 UR16, UR8, 0x1400, URZ ;  /* 0x0000140008107890 */ /* 0x000fe4000fffe03f */
[----:B------:R-:W-:Y:S02]  /*91c0*/  @UP0 USHF.R.U32.HI UR26, URZ, UR21, UR19 ;  /* 0x000000153f1a0299 */ /* 0x000fe40008011613 */
[----:B------:R-:W-:Y:S02]  /*91d0*/  UIMAD UR19, UR17, UR4, UR48 ;  /* 0x00000004111372a4 */ /* 0x000fe4000f8e0230 */
[----:B------:R-:W-:-:S02]  /*91e0*/  UIMAD UR20, UR20, UR5, UR6 ;  /* 0x00000005141472a4 */ /* 0x000fc4000f8e0206 */
[----:B------:R-:W-:Y:S01]  /*91f0*/  UIMAD UR21, UR13, UR58, UR7 ;  /* 0x0000003a0d1572a4 */ /* 0x000fe2000f8e0207 */
[----:B------:R-:W-:Y:S02]  /*9200*/  @UP1 ULDC.64 UR28, c[0x0][0x390] ;  /* 0x0000e400001c1ab9 */ /* 0x000fe40000000a00 */
[----:B------:R-:W-:Y:S01]  /*9210*/  UMOV UR13, UR26 ;  /* 0x0000001a000d7c82 */ /* 0x000fe20008000000 */
[----:B------:R-:W-:Y:S01]  /*9220*/  UIMAD.WIDE.U32 UR32, UR26, UR28, URZ ;  /* 0x0000001c1a2072a5 */ /* 0x000fe2000f8e003f */
[----:B------:R-:W-:Y:S01]  /*9230*/  UMOV UR17, UR9 ;  /* 0x0000000900117c82 */ /* 0x000fe20008000000 */
[----:B------:R-:W-:Y:S02]  /*9240*/  UMOV UR18, UR44 ;  /* 0x0000002c00127c82 */ /* 0x000fe40008000000 */
[----:B------:R-:W-:Y:S01]  /*9250*/  @UP1 USHF.R.U32.HI UR13, URZ, UR29, UR33 ;  /* 0x0000001d3f0d1299 */ /* 0x000fe20008011621 */
[----:B------:R0:W-:Y:S01]  /*9260*/  UTMALDG.5D.IM2COL [UR16], [UR56], UR39 ;  /* 0x00000010380073b4 */ /* 0x0001e20008060027 */
[----:B------:R-:W-:Y:S01]  /*9270*/  UMOV UR28, UR61 ;  /* 0x0000003d001c7c82 */ /* 0x000fe20008000000 */
[----:B------:R-:W-:-:S02]  /*9280*/  @UP2 ULDC UR29, c[0x0][0x39c] ;  /* 0x0000e700001d2ab9 */ /* 0x000fc40000000800 */
[----:B0-----:R-:W-:Y:S01]  /*9290*/  UIMAD.WIDE.U32 UR18, UR35, UR29, URZ ;  /* 0x0000001d231272a5 */ /* 0x001fe2000f8e003f */
[----:B------:R-:W-:Y:S02]  /*92a0*/  @UP2 ULDC UR21, c[0x0][0x3a0] ;  /* 0x0000e80000152ab9 */ /* 0x000fe40000000800 */
[----:B------:R-:W-:Y:S01]  /*92b0*/  @UP0 ULDC UR29, c[0x0][0x384] ;  /* 0x0000e100001d0ab9 */ /* 0x000fe20000000800 */
[----:B------:R-:W-:Y:S01]  /*92c0*/  UMOV UR22, UR35 ;  /* 0x0000002300167c82 */ /* 0x000fe20008000000 */
[----:B------:R-:W-:Y:S02]  /*92d0*/  UIMAD.WIDE.U32 UR16, UR61, UR29, URZ ;  /* 0x0000001d3d1072a5 */ /* 0x000fe4000f8e003f */
[----:B------:R-:W-:Y:S01]  /*92e0*/  @UP0 ULDC UR18, c[0x0][0x384] ;  /* 0x0000e10000120ab9 */ /* 0x000fe20000000800 */
[----:B------:R-:W-:Y:S01]  /*92f0*/  @UP2 UMOV UR29, UR19 ;  /* 0x00000013001d2c82 */ /* 0x000fe20008000000 */
[----:B------:R-:W-:Y:S01]  /*9300*/  @UP0 ULDC UR20, c[0x0][0x388] ;  /* 0x0000e20000140ab9 */ /* 0x000fe20000000800 */
[----:B------:R-:W-:-:S02]  /*9310*/  @UP2 USHF.R.U32.HI UR22, URZ, UR21, UR29 ;  /* 0x000000153f162299 */ /* 0x000fc4000801161d */
[----:B------:R-:W-:Y:S01]  /*9320*/  UIMAD.WIDE.U32 UR18, UR60, UR18, URZ ;  /* 0x000000123c1272a5 */ /* 0x000fe2000f8e003f */
[----:B------:R-:W-:Y:S01]  /*9330*/  @UP0 UMOV UR29, UR17 ;  /* 0x00000011001d0c82 */ /* 0x000fe20008000000 */
[----:B------:R-:W-:Y:S01]  /*9340*/  @UP0 ULDC UR21, c[0x0][0x388] ;  /* 0x0000e20000150ab9 */ /* 0x000fe20000000800 */
[----:B------:R-:W-:Y:S01]  /*9350*/  @UP0 USHF.R.U32.HI UR28, URZ, UR20, UR29 ;  /* 0x000000143f1c0299 */ /* 0x000fe2000801161d */
[----:B------:R-:W-:Y:S01]  /*9360*/  @UP1 ULDC.64 UR16, c[0x0][0x390] ;  /* 0x0000e40000101ab9 */ /* 0x000fe20000000a00 */
[----:B------:R-:W-:Y:S02]  /*9370*/  @UP0 USHF.R.U32.HI UR40, URZ, UR21, UR19 ;  /* 0x000000153f280299 */ /* 0x000fe40008011613 */
[----:B------:R-:W-:Y:S02]  /*9380*/  UIADD3 UR21, -UR22, URZ, URZ ;  /* 0x0000003f16157290 */ /* 0x000fe4000fffe13f */
[----:B------:R-:W-:Y:S02]  /*9390*/  UIADD3 UR29, -UR14, URZ, URZ ;  /* 0x0000003f0e1d7290 */ /* 0x000fe4000fffe13f */
[----:B------:R-:W-:-:S02]  /*93a0*/  UIADD3 UR20, -UR35, URZ, URZ ;  /* 0x0000003f23147290 */ /* 0x000fc4000fffe13f */
[----:B------:R-:W-:Y:S02]  /*93b0*/  UIMAD.WIDE.U32 UR18, UR28, UR16, URZ ;  /* 0x000000101c1272a5 */ /* 0x000fe4000f8e003f */
[----:B------:R-:W-:Y:S02]  /*93c0*/  UIMAD UR21, UR23, UR21, UR35 ;  /* 0x00000015171572a4 */ /* 0x000fe4000f8e0223 */
[----:B------:R-:W-:Y:S02]  /*93d0*/  UIMAD UR20, UR31, UR20, UR14 ;  /* 0x000000141f1472a4 */ /* 0x000fe4000f8e020e */
[----:B------:R-:W-:Y:S01]  /*93e0*/  UIMAD UR42, UR15, UR29, UR42 ;  /* 0x0000001d0f2a72a4 */ /* 0x000fe2000f8e022a */
[----:B------:R-:W-:Y:S01]  /*93f0*/  @UP1 UMOV UR18, UR19 ;  /* 0x0000001300121c82 */ /* 0x000fe20008000000 */
[----:B------:R-:W-:Y:S02]  /*9400*/  UIADD3 UR16, UR8, 0x1c00, URZ ;  /* 0x00001c0008107890 */ /* 0x000fe4000fffe03f */
[----:B------:R-:W-:-:S02]  /*9410*/  UIMAD UR19, UR42, UR4, UR48 ;  /* 0x000000042a1372a4 */ /* 0x000fc4000f8e0230 */
[----:B------:R-:W-:Y:S02]  /*9420*/  UIMAD UR20, UR20, UR5, UR6 ;  /* 0x00000005141472a4 */ /* 0x000fe4000f8e0206 */
[----:B------:R-:W-:Y:S02]  /*9430*/  UIMAD UR21, UR21, UR58, UR7 ;  /* 0x0000003a151572a4 */ /* 0x000fe4000f8e0207 */
[----:B------:R-:W-:Y:S01]  /*9440*/  UIMAD.WIDE.U32 UR32, UR40, UR36, URZ ;  /* 0x00000024282072a5 */ /* 0x000fe2000f8e003f */
[----:B------:R-:W-:Y:S01]  /*9450*/  UMOV UR29, UR28 ;  /* 0x0000001c001d7c82 */ /* 0x000fe20008000000 */
[----:B------:R-:W-:Y:S01]  /*9460*/  @UP1 USHF.R.U32.HI UR29, URZ, UR17, UR18 ;  /* 0x000000113f1d1299 */ /* 0x000fe20008011612 */
[----:B------:R-:W-:Y:S02]  /*9470*/  UMOV UR61, UR40 ;  /* 0x00000028003d7c82 */ /* 0x000fe40008000000 */
[----:B------:R-:W-:Y:S01]  /*9480*/  UMOV UR17, UR9 ;  /* 0x0000000900117c82 */ /* 0x000fe20008000000 */
[----:B------:R-:W-:Y:S01]  /*9490*/  UMOV UR18, UR44 ;  /* 0x0000002c00127c82 */ /* 0x000fe20008000000 */
[----:B------:R-:W-:Y:S01]  /*94a0*/  @UP1 USHF.R.U32.HI UR61, URZ, UR37, UR33 ;  /* 0x000000253f3d1299 */ /* 0x000fe20008011621 */
[----:B------:R0:W-:Y:S01]  /*94b0*/  UTMALDG.5D.IM2COL [UR16], [UR56], UR39 ;  /* 0x00000010380073b4 */ /* 0x0001e20008060027 */
[----:B------:R-:W-:Y:S01]  /*94c0*/  @UP0 ULDC UR32, c[0x0][0x388] ;  /* 0x0000e20000200ab9 */ /* 0x000fe20000000800 */
[----:B------:R-:W-:Y:S01]  /*94d0*/  @UP0 ULDC UR33, c[0x0][0x384] ;  /* 0x0000e10000210ab9 */ /* 0x000fe20000000800 */
[----:B------:R-:W-:Y:S01]  /*94e0*/  UMOV UR14, UR45 ;  /* 0x0000002d000e7c82 */ /* 0x000fe20008000000 */
[----:B------:R-:W-:Y:S01]  /*94f0*/  @UP0 ULDC UR35, c[0x0][0x388] ;  /* 0x0000e20000230ab9 */ /* 0x000fe20000000800 */
[----:B------:R-:W-:Y:S01]  /*9500*/  UMOV UR42, UR41 ;  /* 0x00000029002a7c82 */ /* 0x000fe20008000000 */
[----:B0-----:R-:W-:Y:S01]  /*9510*/  UIMAD.WIDE.U32 UR20, UR45, UR33, URZ ;  /* 0x000000212d1472a5 */ /* 0x001fe2000f8e003f */
[----:B------:R-:W-:Y:S01]  /*9520*/  @UP0 ULDC UR18, c[0x0][0x384] ;  /* 0x0000e10000120ab9 */ /* 0x000fe20000000800 */
[----:B------:R-:W-:Y:S01]  /*9530*/  @UP0 ULDC UR16, c[0x0][0x384] ;  /* 0x0000e10000100ab9 */ /* 0x000fe20000000800 */
[----:B------:R-:W-:-:S02]  /*9540*/  UIMAD.WIDE.U32 UR18, UR41, UR18, URZ ;  /* 0x00000012291272a5 */ /* 0x000fc4000f8e003f */
[----:B------:R-:W-:Y:S02]  /*9550*/  UIMAD.WIDE.U32 UR16, UR46, UR16, URZ ;  /* 0x000000102e1072a5 */ /* 0x000fe4000f8e003f */
[----:B------:R-:W-:Y:S02]  /*9560*/  @UP0 USHF.R.U32.HI UR14, URZ, UR32, UR21 ;  /* 0x000000203f0e0299 */ /* 0x000fe40008011615 */
[----:B------:R-:W-:Y:S01]  /*9570*/  @UP0 USHF.R.U32.HI UR42, URZ, UR35, UR19 ;  /* 0x000000233f2a0299 */ /* 0x000fe20008011613 */
[----:B------:R-:W-:Y:S01]  /*9580*/  @UP1 ULDC.64 UR20, c[0x0][0x390] ;  /* 0x0000e40000141ab9 */ /* 0x000fe20000000a00 */
[----:B------:R-:W-:Y:S01]  /*9590*/  @UP0 ULDC UR22, c[0x0][0x388] ;  /* 0x0000e20000160ab9 */ /* 0x000fe20000000800 */
[----:B------:R-:W-:Y:S02]  /*95a0*/  UIMAD.WIDE.U32 UR18, UR14, UR20, URZ ;  /* 0x000000140e1272a5 */ /* 0x000fe4000f8e003f */
[----:B------:R-:W-:Y:S01]  /*95b0*/  UMOV UR60, UR14 ;  /* 0x0000000e003c7c82 */ /* 0x000fe20008000000 */
[----:B------:R-:W-:Y:S01]  /*95c0*/  @UP0 UMOV UR20, UR17 ;  /* 0x0000001100140c82 */ /* 0x000fe20008000000 */
[----:B------:R-:W-:Y:S01]  /*95d0*/  @UP1 ULDC.64 UR16, c[0x0][0x390] ;  /* 0x0000e40000101ab9 */ /* 0x000fe20000000a00 */
[----:B------:R-:W-:Y:S01]  /*95e0*/  @UP0 USHF.R.U32.HI UR50, URZ, UR22, UR20 ;  /* 0x000000163f320299 */ /* 0x000fe20008011614 */
[----:B------:R-:W-:-:S02]  /*95f0*/  @UP1 ULDC.64 UR32, c[0x0][0x390] ;  /* 0x0000e40000201ab9 */ /* 0x000fc40000000a00 */
[----:B------:R-:W-:Y:S01]  /*9600*/  @UP1 UMOV UR20, UR19 ;  /* 0x0000001300141c82 */ /* 0x000fe20008000000 */
[----:B------:R-:W-:Y:S02]  /*9610*/  UIMAD.WIDE.U32 UR18, UR50, UR16, URZ ;  /* 0x00000010321272a5 */ /* 0x000fe4000f8e003f */
[----:B------:R-:W-:Y:S01]  /*9620*/  @UP1 USHF.R.U32.HI UR60, URZ, UR21, UR20 ;  /* 0x000000153f3c1299 */ /* 0x000fe20008011614 */
[----:B------:R-:W-:Y:S01]  /*9630*/  UMOV UR53, UR50 ;  /* 0x0000003200357c82 */ /* 0x000fe20008000000 */
[----:B------:R-:W-:Y:S01]  /*9640*/  @UP2 ULDC UR16, c[0x0][0x39c] ;  /* 0x0000e70000102ab9 */ /* 0x000fe20000000800 */
[----:B------:R-:W-:Y:S02]  /*9650*/  @UP1 USHF.R.U32.HI UR53, URZ, UR17, UR19 ;  /* 0x000000113f351299 */ /* 0x000fe40008011613 */
[----:B------:R-:W-:Y:S01]  /*9660*/  UIMAD.WIDE.U32 UR16, UR12, UR16, URZ ;  /* 0x000000100c1072a5 */ /* 0x000fe2000f8e003f */
[----:B------:R-:W-:Y:S01]  /*9670*/  @UP2 ULDC UR20, c[0x0][0x3a0] ;  /* 0x0000e80000142ab9 */ /* 0x000fe20000000800 */
[----:B------:R-:W-:-:S02]  /*9680*/  UMOV UR22, UR12 ;  /* 0x0000000c00167c82 */ /* 0x000fc40008000000 */
[----:B------:R-:W-:Y:S01]  /*9690*/  @UP2 USHF.R.U32.HI UR22, URZ, UR20, UR17 ;  /* 0x000000143f162299 */ /* 0x000fe20008011611 */
[----:B------:R-:W-:Y:S01]  /*96a0*/  @UP0 ULDC UR18, c[0x0][0x384] ;  /* 0x0000e10000120ab9 */ /* 0x000fe20000000800 */
[----:B------:R-:W-:Y:S02]  /*96b0*/  UIADD3 UR20, -UR12, URZ, URZ ;  /* 0x0000003f0c147290 */ /* 0x000fe4000fffe13f */
[----:B------:R-:W-:Y:S02]  /*96c0*/  UIMAD.WIDE.U32 UR18, UR43, UR18, URZ ;  /* 0x000000122b1272a5 */ /* 0x000fe4000f8e003f */
[----:B------:R-:W-:Y:S02]  /*96d0*/  UIADD3 UR17, -UR34, URZ, URZ ;  /* 0x0000003f22117290 */ /* 0x000fe4000fffe13f */
[----:B------:R-:W-:Y:S02]  /*96e0*/  UIADD3 UR18, -UR22, URZ, URZ ;  /* 0x0000003f16127290 */ /* 0x000fe4000fffe13f */
[----:B------:R-:W-:-:S02]  /*96f0*/  UIMAD UR20, UR31, UR20, UR34 ;  /* 0x000000141f1472a4 */ /* 0x000fc4000f8e0222 */
[----:B------:R-:W-:Y:S02]  /*9700*/  UIMAD UR17, UR15, UR17, UR47 ;  /* 0x000000110f1172a4 */ /* 0x000fe4000f8e022f */
[----:B------:R-:W-:Y:S01]  /*9710*/  UIMAD UR18, UR23, UR18, UR12 ;  /* 0x00000012171272a4 */ /* 0x000fe2000f8e020c */
[----:B------:R-:W-:Y:S01]  /*9720*/  @UP0 ULDC UR21, c[0x0][0x388] ;  /* 0x0000e20000150ab9 */ /* 0x000fe20000000800 */
[----:B------:R-:W-:Y:S02]  /*9730*/  UIMAD.WIDE.U32 UR36, UR42, UR32, URZ ;  /* 0x000000202a2472a5 */ /* 0x000fe4000f8e003f */
[----:B------:R-:W-:Y:S02]  /*9740*/  @UP0 USHF.R.U32.HI UR43, URZ, UR21, UR19 ;  /* 0x000000153f2b0299 */ /* 0x000fe40008011613 */
[----:B------:R-:W-:Y:S02]  /*9750*/  UIADD3 UR16, UR8, 0x2400, URZ ;  /* 0x0000240008107890 */ /* 0x000fe4000fffe03f */
[----:B------:R-:W-:-:S02]  /*9760*/  UIMAD UR19, UR17, UR4, UR48 ;  /* 0x00000004111372a4 */ /* 0x000fc4000f8e0230 */
[----:B------:R-:W-:Y:S02]  /*9770*/  UIMAD UR20, UR20, UR5, UR6 ;  /* 0x00000005141472a4 */ /* 0x000fe4000f8e0206 */
[----:B------:R-:W-:Y:S01]  /*9780*/  UIMAD UR21, UR18, UR58, UR7 ;  /* 0x0000003a121572a4 */ /* 0x000fe2000f8e0207 */
[----:B------:R-:W-:Y:S01]  /*9790*/  UMOV UR59, UR42 ;  /* 0x0000002a003b7c82 */ /* 0x000fe20008000000 */
[----:B------:R-:W-:Y:S01]  /*97a0*/  @UP1 USHF.R.U32.HI UR59, URZ, UR33, UR37 ;  /* 0x000000213f3b1299 */ /* 0x000fe20008011625 */
[----:B------:R-:W-:Y:S02]  /*97b0*/  UMOV UR17, UR9 ;  /* 0x0000000900117c82 */ /* 0x000fe40008000000 */
[----:B------:R-:W-:Y:S01]  /*97c0*/  @UP1 ULDC.64 UR32, c[0x0][0x390] ;  /* 0x0000e40000201ab9 */ /* 0x000fe20000000a00 */
[----:B------:R-:W-:Y:S01]  /*97d0*/  UMOV UR18, UR44 ;  /* 0x0000002c00127c82 */ /* 0x000fe20008000000 */
[----:B------:R-:W-:Y:S02]  /*97e0*/  UIMAD.WIDE.U32 UR34, UR43, UR32, URZ ;  /* 0x000000202b2272a5 */ /* 0x000fe4000f8e003f */
[----:B------:R0:W-:Y:S01]  /*97f0*/  UTMALDG.5D.IM2COL [UR16], [UR56], UR39 ;  /* 0x00000010380073b4 */ /* 0x0001e20008060027 */
[----:B------:R-:W-:Y:S01]  /*9800*/  UMOV UR12, UR38 ;  /* 0x00000026000c7c82 */ /* 0x000fe20008000000 */
[----:B------:R-:W-:Y:S01]  /*9810*/  @UP2 ULDC UR32, c[0x0][0x39c] ;  /* 0x0000e70000202ab9 */ /* 0x000fe20000000800 */
[----:B------:R-:W-:Y:S01]  /*9820*/  UIADD3 UR34, -UR30, URZ, URZ ;  /* 0x0000003f1e227290 */ /* 0x000fe2000fffe13f */
[----:B------:R-:W-:Y:S01]  /*9830*/  UMOV UR45, UR43 ;  /* 0x0000002b002d7c82 */ /* 0x000fe20008000000 */
[----:B------:R-:W-:Y:S01]  /*9840*/  @UP1 USHF.R.U32.HI UR45, URZ, UR33, UR35 ;  /* 0x000000213f2d1299 */ /* 0x000fe20008011623 */
[----:B------:R-:W-:Y:S01]  /*9850*/  @UP2 ULDC UR41, c[0x0][0x3a0] ;  /* 0x0000e80000292ab9 */ /* 0x000fe20000000800 */
[----:B------:R-:W-:Y:S01]  /*9860*/  UMOV UR54, UR59 ;  /* 0x0000003b00367c82 */ /* 0x000fe20008000000 */
[----:B------:R-:W-:Y:S01]  /*9870*/  UMOV UR46, UR53 ;  /* 0x00000035002e7c82 */ /* 0x000fe20008000000 */
[----:B0-----:R-:W-:Y:S01]  /*9880*/  UIMAD.WIDE.U32 UR18, UR24, UR32, URZ ;  /* 0x00000020181272a5 */ /* 0x001fe2000f8e003f */
[----:B------:R-:W-:-:S02]  /*9890*/  @UP2 ULDC UR21, c[0x0][0x3a0] ;  /* 0x0000e80000152ab9 */ /* 0x000fc40000000800 */
[----:B------:R-:W-:Y:S01]  /*98a0*/  @UP0 ULDC UR32, c[0x0][0x384] ;  /* 0x0000e10000200ab9 */ /* 0x000fe20000000800 */
[----:B------:R-:W-:Y:S01]  /*98b0*/  UMOV UR22, UR24 ;  /* 0x0000001800167c82 */ /* 0x000fe20008000000 */
[----:B------:R-:W-:Y:S02]  /*98c0*/  UIMAD.WIDE.U32 UR16, UR38, UR32, URZ ;  /* 0x00000020261072a5 */ /* 0x000fe4000f8e003f */
[----:B------:R-:W-:Y:S01]  /*98d0*/  @UP0 ULDC UR18, c[0x0][0x384] ;  /* 0x0000e10000120ab9 */ /* 0x000fe20000000800 */
[----:B------:R-:W-:Y:S01]  /*98e0*/  @UP2 UMOV UR32, UR19 ;  /* 0x0000001300202c82 */ /* 0x000fe20008000000 */
[----:B------:R-:W-:Y:S01]  /*98f0*/  @UP0 ULDC UR20, c[0x0][0x388] ;  /* 0x0000e20000140ab9 */ /* 0x000fe20000000800 */
[----:B------:R-:W-:Y:S02]  /*9900*/  @UP2 USHF.R.U32.HI UR22, URZ, UR21, UR32 ;  /* 0x000000153f162299 */ /* 0x000fe40008011620 */
[----:B------:R-:W-:Y:S01]  /*9910*/  UIMAD.WIDE.U32 UR18, UR11, UR18, URZ ;  /* 0x000000120b1272a5 */ /* 0x000fe2000f8e003f */
[----:B------:R-:W-:Y:S01]  /*9920*/  @UP0 UMOV UR32, UR17 ;  /* 0x0000001100200c82 */ /* 0x000fe20008000000 */
[----:B------:R-:W-:Y:S01]  /*9930*/  @UP0 ULDC UR21, c[0x0][0x388] ;  /* 0x0000e20000150ab9 */ /* 0x000fe20000000800 */
[----:B------:R-:W-:Y:S01]  /*9940*/  @UP0 USHF.R.U32.HI UR12, URZ, UR20, UR32 ;  /* 0x000000143f0c0299 */ /* 0x000fe20008011620 */
[----:B------:R-:W-:Y:S01]  /*9950*/  @UP1 ULDC.64 UR16, c[0x0][0x390] ;  /* 0x0000e40000101ab9 */ /* 0x000fe20000000a00 */
[----:B------:R-:W-:-:S02]  /*9960*/  @UP0 USHF.R.U32.HI UR11, URZ, UR21, UR19 ;  /* 0x000000153f0b0299 */ /* 0x000fc40008011613 */
[----:B------:R-:W-:Y:S02]  /*9970*/  UIADD3 UR21, -UR22, URZ, URZ ;  /* 0x0000003f16157290 */ /* 0x000fe4000fffe13f */
[----:B------:R-:W-:Y:S02]  /*9980*/  UIADD3 UR20, -UR24, URZ, URZ ;  /* 0x0000003f18147290 */ /* 0x000fe4000fffe13f */
[----:B------:R-:W-:Y:S02]  /*9990*/  UIMAD.WIDE.U32 UR18, UR12, UR16, URZ ;  /* 0x000000100c1272a5 */ /* 0x000fe4000f8e003f */
[----:B------:R-:W-:Y:S02]  /*99a0*/  UIMAD UR21, UR23, UR21, UR24 ;  /* 0x00000015171572a4 */ /* 0x000fe4000f8e0218 */
[----:B------:R-:W-:Y:S02]  /*99b0*/  UIMAD UR20, UR31, UR20, UR30 ;  /* 0x000000141f1472a4 */ /* 0x000fe4000f8e021e */
[----:B------:R-:W-:Y:S01]  /*99c0*/  UIMAD UR24, UR15, UR34, UR51 ;  /* 0x000000220f1872a4 */ /* 0x000fe2000f8e0233 */
[----:B------:R-:W-:Y:S01]  /*99d0*/  R2UR UR51, R35 ;  /* 0x00000000233372ca */ /* 0x000fe200000e0000 */
[----:B------:R-:W-:Y:S01]  /*99e0*/  @UP1 UMOV UR18, UR19 ;  /* 0x0000001300121c82 */ /* 0x000fe20008000000 */
[----:B------:R-:W-:-:S02]  /*99f0*/  UIADD3 UR16, UR8, 0x2c00, URZ ;  /* 0x00002c0008107890 */ /* 0x000fc4000fffe03f */
[----:B------:R-:W-:Y:S02]  /*9a00*/  UIMAD UR19, UR24, UR4, UR48 ;  /* 0x00000004181372a4 */ /* 0x000fe4000f8e0230 */
[----:B------:R-:W-:Y:S02]  /*9a10*/  UIMAD UR20, UR20, UR5, UR6 ;  /* 0x00000005141472a4 */ /* 0x000fe4000f8e0206 */
[----:B------:R-:W-:Y:S01]  /*9a20*/  UIMAD UR21, UR21, UR58, UR7 ;  /* 0x0000003a151572a4 */ /* 0x000fe2000f8e0207 */
[----:B------:R-:W-:Y:S01]  /*9a30*/  @UP1 ULDC.64 UR32, c[0x0][0x390] ;  /* 0x0000e40000201ab9 */ /* 0x000fe20000000a00 */
[----:B------:R-:W-:Y:S01]  /*9a40*/  UMOV UR55, UR12 ;  /* 0x0000000c00377c82 */ /* 0x000fe20008000000 */
[----:B------:R-:W-:Y:S02]  /*9a50*/  UIMAD.WIDE.U32 UR34, UR11, UR32, URZ ;  /* 0x000000200b2272a5 */ /* 0x000fe4000f8e003f */
[----:B------:R-:W-:Y:S01]  /*9a60*/  @UP1 USHF.R.U32.HI UR55, URZ, UR17, UR18 ;  /* 0x000000113f371299 */ /* 0x000fe20008011612 */
[----:B------:R-:W-:-:S02]  /*9a70*/  UMOV UR47, UR11 ;  /* 0x0000000b002f7c82 */ /* 0x000fc40008000000 */
[----:B------:R-:W-:Y:S01]  /*9a80*/  UMOV UR17, UR9 ;  /* 0x0000000900117c82 */ /* 0x000fe20008000000 */
[----:B------:R-:W-:Y:S01]  /*9a90*/  UMOV UR18, UR44 ;  /* 0x0000002c00127c82 */ /* 0x000fe20008000000 */
[----:B------:R-:W-:Y:S01]  /*9aa0*/  @UP1 USHF.R.U32.HI UR47, URZ, UR33, UR35 ;  /* 0x000000213f2f1299 */ /* 0x000fe20008011623 */
[----:B------:R0:W-:Y:S01]  /*9ab0*/  UTMALDG.5D.IM2COL [UR16], [UR56], UR39 ;  /* 0x00000010380073b4 */ /* 0x0001e20008060027 */
[----:B------:R-:W-:Y:S01]  /*9ac0*/  @UP2 ULDC UR24, c[0x0][0x39c] ;  /* 0x0000e70000182ab9 */ /* 0x000fe20000000800 */
[----:B------:R-:W-:Y:S01]  /*9ad0*/  UIADD3 UR35, -UR27, URZ, URZ ;  /* 0x0000003f1b237290 */ /* 0x000fe2000fffe13f */
[----:B------:R-:W-:Y:S01]  /*9ae0*/  MOV R18, UR55 ;  /* 0x0000003700127c02 */ /* 0x000fe20008000f00 */
[----:B------:R-:W-:Y:S01]  /*9af0*/  @UP2 ULDC UR32, c[0x0][0x39c] ;  /* 0x0000e70000202ab9 */ /* 0x000fe20000000800 */
[----:B------:R-:W-:Y:S01]  /*9b00*/  @UP2 ULDC UR30, c[0x0][0x3a0] ;  /* 0x0000e800001e2ab9 */ /* 0x000fe20000000800 */
[----:B------:R-:W-:Y:S01]  /*9b10*/  UIMAD UR35, UR15, UR35, UR51 ;  /* 0x000000230f2372a4 */ /* 0x000fe2000f8e0233 */
[----:B------:R-:W-:Y:S01]  /*9b20*/  R2UR UR51, R37 ;  /* 0x00000000253372ca */ /* 0x000fe200000e0000 */
[----:B------:R-:W-:Y:S01]  /*9b30*/  UMOV UR38, UR25 ;  /* 0x0000001900267c82 */ /* 0x000fe20008000000 */
[----:B------:R-:W-:Y:S01]  /*9b40*/  UMOV UR33, UR9 ;  /* 0x0000000900217c82 */ /* 0x000fe20008000000 */
[----:B------:R-:W-:Y:S01]  /*9b50*/  UIMAD UR35, UR35, UR4, UR48 ;  /* 0x00000004232372a4 */ /* 0x000fe2000f8e0230 */
[----:B------:R-:W-:Y:S01]  /*9b60*/  UMOV UR34, UR44 ;  /* 0x0000002c00227c82 */ /* 0x000fe20008000000 */
[----:B0-----:R-:W-:-:S02]  /*9b70*/  UIMAD.WIDE.U32 UR16, UR25, UR24, URZ ;  /* 0x00000018191072a5 */ /* 0x001fc4000f8e003f */
[----:B------:R-:W-:Y:S01]  /*9b80*/  UIMAD.WIDE.U32 UR18, UR13, UR32, URZ ;  /* 0x000000200d1272a5 */ /* 0x000fe2000f8e003f */
[----:B------:R-:W-:Y:S01]  /*9b90*/  @UP2 ULDC UR24, c[0x0][0x39c] ;  /* 0x0000e70000182ab9 */ /* 0x000fe20000000800 */
[----:B------:R-:W-:Y:S01]  /*9ba0*/  @UP2 ULDC UR21, c[0x0][0x3a0] ;  /* 0x0000e80000152ab9 */ /* 0x000fe20000000800 */
[----:B------:R-:W-:Y:S02]  /*9bb0*/  @UP2 ULDC UR20, c[0x0][0x3a0] ;  /* 0x0000e80000142ab9 */ /* 0x000fe40000000800 */
[----:B------:R-:W-:Y:S01]  /*9bc0*/  @UP2 UMOV UR32, UR17 ;  /* 0x0000001100202c82 */ /* 0x000fe20008000000 */
[----:B------:R-:W-:Y:S02]  /*9bd0*/  UIMAD.WIDE.U32 UR16, UR29, UR24, URZ ;  /* 0x000000181d1072a5 */ /* 0x000fe4000f8e003f */
[----:B------:R-:W-:Y:S01]  /*9be0*/  @UP2 USHF.R.U32.HI UR38, URZ, UR30, UR32 ;  /* 0x0000001e3f262299 */ /* 0x000fe20008011620 */
[----:B------:R-:W-:Y:S02]  /*9bf0*/  UMOV UR22, UR29 ;  /* 0x0000001d00167c82 */ /* 0x000fe40008000000 */
[----:B------:R-:W-:Y:S01]  /*9c00*/  UMOV UR30, UR13 ;  /* 0x0000000d001e7c82 */ /* 0x000fe20008000000 */
[----:B------:R-:W-:-:S02]  /*9c10*/  @UP2 USHF.R.U32.HI UR30, URZ, UR21, UR19 ;  /* 0x000000153f1e2299 */ /* 0x000fc40008011613 */
[----:B------:R-:W-:Y:S02]  /*9c20*/  @UP2 USHF.R.U32.HI UR22, URZ, UR20, UR17 ;  /* 0x000000143f162299 */ /* 0x000fe40008011611 */
[----:B------:R-:W-:Y:S02]  /*9c30*/  UIADD3 UR19, -UR26, URZ, URZ ;  /* 0x0000003f1a137290 */ /* 0x000fe4000fffe13f */
[----:B------:R-:W-:Y:S02]  /*9c40*/  UIADD3 UR17, -UR28, URZ, URZ ;  /* 0x0000003f1c117290 */ /* 0x000fe4000fffe13f */
[----:B------:R-:W-:Y:S02]  /*9c50*/  UIADD3 UR18, -UR25, URZ, URZ ;  /* 0x0000003f19127290 */ /* 0x000fe4000fffe13f */
[----:B------:R-:W-:Y:S02]  /*9c60*/  UIMAD UR19, UR15, UR19, UR49 ;  /* 0x000000130f1372a4 */ /* 0x000fe4000f8e0231 */
[----:B------:R-:W-:Y:S01]  /*9c70*/  UIMAD UR20, UR15, UR17, UR51 ;  /* 0x000000110f1472a4 */ /* 0x000fe2000f8e0233 */
[----:B------:R-:W-:Y:S01]  /*9c80*/  R2UR UR51, R38 ;  /* 0x00000000263372ca */ /* 0x000fe200000e0000 */
[----:B------:R-:W-:-:S02]  /*9c90*/  UIMAD UR18, UR31, UR18, UR27 ;  /* 0x000000121f1272a4 */ /* 0x000fc4000f8e021b */
[----:B------:R-:W-:Y:S02]  /*9ca0*/  UIADD3 UR17, -UR13, URZ, URZ ;  /* 0x0000003f0d117290 */ /* 0x000fe4000fffe13f */
[----:B------:R-:W-:Y:S02]  /*9cb0*/  UIADD3 UR21, -UR38, URZ, URZ ;  /* 0x0000003f26157290 */ /* 0x000fe4000fffe13f */
[----:B------:R-:W-:Y:S02]  /*9cc0*/  UIMAD UR27, UR19, UR4, UR48 ;  /* 0x00000004131b72a4 */ /* 0x000fe4000f8e0230 */
[----:B------:R-:W-:Y:S02]  /*9cd0*/  UIMAD UR19, UR20, UR4, UR48 ;  /* 0x00000004141372a4 */ /* 0x000fe4000f8e0230 */
[----:B------:R-:W-:Y:S02]  /*9ce0*/  UIMAD UR26, UR31, UR17, UR26 ;  /* 0x000000111f1a72a4 */ /* 0x000fe4000f8e021a */
[----:B------:R-:W-:-:S02]  /*9cf0*/  UIMAD UR21, UR23, UR21, UR25 ;  /* 0x00000015171572a4 */ /* 0x000fc4000f8e0219 */
[----:B------:R-:W-:Y:S02]  /*9d00*/  UIADD3 UR20, -UR30, URZ, URZ ;  /* 0x0000003f1e147290 */ /* 0x000fe4000fffe13f */
[----:B------:R-:W-:Y:S02]  /*9d10*/  UIMAD UR36, UR18, UR5, UR6 ;  /* 0x00000005122472a4 */ /* 0x000fe4000f8e0206 */
[----:B------:R-:W-:Y:S02]  /*9d20*/  UIADD3 UR17, -UR29, URZ, URZ ;  /* 0x0000003f1d117290 */ /* 0x000fe4000fffe13f */
[----:B------:R-:W-:Y:S02]  /*9d30*/  UIADD3 UR18, -UR22, URZ, URZ ;  /* 0x0000003f16127290 */ /* 0x000fe4000fffe13f */
[----:B------:R-:W-:Y:S02]  /*9d40*/  UIMAD UR13, UR23, UR20, UR13 ;  /* 0x00000014170d72a4 */ /* 0x000fe4000f8e020d */
[----:B------:R-:W-:-:S02]  /*9d50*/  UIMAD UR37, UR21, UR58, UR7 ;  /* 0x0000003a152572a4 */ /* 0x000fc4000f8e0207 */
[----:B------:R-:W-:Y:S02]  /*9d60*/  UIADD3 UR32, UR8, 0x3400, URZ ;  /* 0x0000340008207890 */ /* 0x000fe4000fffe03f */
[----:B------:R-:W-:Y:S02]  /*9d70*/  UIMAD UR17, UR31, UR17, UR28 ;  /* 0x000000111f1172a4 */ /* 0x000fe4000f8e021c */
[----:B------:R-:W-:Y:S02]  /*9d80*/  UIMAD UR21, UR23, UR18, UR29 ;  /* 0x00000012171572a4 */ /* 0x000fe4000f8e021d */
[----:B------:R-:W-:Y:S02]  /*9d90*/  UIADD3 UR24, UR8, 0x3c00, URZ ;  /* 0x00003c0008187890 */ /* 0x000fe4000fffe03f */
[----:B------:R-:W-:Y:S01]  /*9da0*/  UIMAD UR28, UR26, UR5, UR6 ;  /* 0x000000051a1c72a4 */ /* 0x000fe2000f8e0206 */
[----:B------:R0:W-:Y:S01]  /*9db0*/  UTMALDG.5D.IM2COL [UR32], [UR56], UR39 ;  /* 0x00000020380073b4 */ /* 0x0001e20008060027 */
[----:B------:R-:W-:-:S02]  /*9dc0*/  UIMAD UR29, UR13, UR58, UR7 ;  /* 0x0000003a0d1d72a4 */ /* 0x000fc4000f8e0207 */
[----:B------:R-:W-:Y:S02]  /*9dd0*/  UIADD3 UR16, UR8, 0x4400, URZ ;  /* 0x0000440008107890 */ /* 0x000fe4000fffe03f */
        /* <DEDUP_REMOVED lines=9> */
[----:B------:R-:W-:Y:S01]  /*9e70*/  UIADD3 UR48, UR8, 0x5c00, URZ ;  /* 0x00005c0008307890 */ /* 0x000fe2000fffe03f */
[----:B------:R-:W-:-:S02]  /*9e80*/  UMOV UR49, UR9 ;  /* 0x0000000900317c82 */ /* 0x000fc40008000000 */
[----:B------:R-:W-:Y:S01]  /*9e90*/  MOV R48, UR49 ;  /* 0x0000003100307c02 */ /* 0x000fe20008000f00 */
[----:B------:R2:W-:Y:S02]  /*9ea0*/  UTMALDG.5D.IM2COL [UR16], [UR56], UR39 ;  /* 0x00000010380073b4 */ /* 0x0005e40008060027 */
[----:B------:R-:W-:Y:S01]  /*9eb0*/  MOV R49, UR48 ;  /* 0x0000003000317c02 */ /* 0x000fe20008000f00 */
[----:B0-----:R-:W-:Y:S01]  /*9ec0*/  UIADD3 UR33, UR8, 0x4c00, URZ ;  /* 0x00004c0008217890 */ /* 0x001fe2000fffe03f */
[----:B------:R-:W-:Y:S01]  /*9ed0*/  R2UR UR35, R39 ;  /* 0x00000000272372ca */ /* 0x000fe200000e0000 */
[----:B------:R-:W-:Y:S01]  /*9ee0*/  @UP2 ULDC UR32, c[0x0][0x39c] ;  /* 0x0000e70000202ab9 */ /* 0x000fe20000000800 */
[----:B------:R-:W-:Y:S01]  /*9ef0*/  UMOV UR38, UR55 ;  /* 0x0000003700267c82 */ /* 0x000fe20008000000 */
[----:B------:R-:W-:Y:S02]  /*9f00*/  UIADD3 UR36, -UR55, URZ, URZ ;  /* 0x0000003f37247290 */ /* 0x000fe4000fffe13f */
[----:B------:R-:W-:Y:S01]  /*9f10*/  IMAD.U32 R17, RZ, RZ, UR33 ;  /* 0x00000021ff117e24 */ /* 0x000fe2000f8e00ff */
[----:B------:R-:W-:Y:S01]  /*9f20*/  UMOV UR33, UR60 ;  /* 0x0000003c00217c82 */ /* 0x000fe20008000000 */
[----:B------:R-:W-:-:S02]  /*9f30*/  UIMAD UR36, UR31, UR36, UR12 ;  /* 0x000000241f2472a4 */ /* 0x000fc4000f8e020c */
[----:B------:R-:W-:Y:S01]  /*9f40*/  UIADD3 UR37, UR8, 0x5400, URZ ;  /* 0x0000540008257890 */ /* 0x000fe2000fffe03f */
[----:B------:R-:W-:Y:S01]  /*9f50*/  R2UR UR48, R17 ;  /* 0x00000000113072ca */ /* 0x000fe200000e0000 */
[----:B------:R-:W-:Y:S01]  /*9f60*/  UIMAD UR36, UR36, UR5, UR6 ;  /* 0x00000005242472a4 */ /* 0x000fe2000f8e0206 */
[----:B------:R-:W-:Y:S01]  /*9f70*/  VIADD R17, R15, 0x1 ;  /* 0x000000010f117836 */ /* 0x000fe20000000000 */
[----:B-1----:R-:W-:Y:S01]  /*9f80*/  @UP2 ULDC UR29, c[0x0][0x3a0] ;  /* 0x0000e800001d2ab9 */ /* 0x002fe20000000800 */
[----:B------:R-:W-:Y:S01]  /*9f90*/  @UP2 ULDC UR28, c[0x0][0x39c] ;  /* 0x0000e700001c2ab9 */ /* 0x000fe20000000800 */
[----:B------:R-:W-:Y:S01]  /*9fa0*/  UMOV UR30, UR61 ;  /* 0x0000003d001e7c82 */ /* 0x000fe20008000000 */
[----:B------:R-:W-:Y:S01]  /*9fb0*/  @UP2 ULDC UR27, c[0x0][0x3a0] ;  /* 0x0000e800001b2ab9 */ /* 0x000fe20000000800 */
[----:B------:R-:W-:Y:S01]  /*9fc0*/  @UP2 ULDC UR26, c[0x0][0x39c] ;  /* 0x0000e700001a2ab9 */ /* 0x000fe20000000800 */
[----:B------:R-:W-:Y:S01]  /*9fd0*/  @UP2 ULDC UR25, c[0x0][0x39c] ;  /* 0x0000e70000192ab9 */ /* 0x000fe20000000800 */
[----:B------:R-:W-:Y:S01]  /*9fe0*/  @UP2 ULDC UR24, c[0x0][0x39c] ;  /* 0x0000e70000182ab9 */ /* 0x000fe20000000800 */
[----:B--2---:R-:W-:-:S02]  /*9ff0*/  UIMAD.WIDE.U32 UR16, UR61, UR13, URZ ;  /* 0x0000000d3d1072a5 */ /* 0x004fc4000f8e003f */
[----:B------:R-:W-:Y:S02]  /*a000*/  UIMAD.WIDE.U32 UR18, UR60, UR44, URZ ;  /* 0x0000002c3c1272a5 */ /* 0x000fe4000f8e003f */
[----:B------:R-:W-:Y:S02]  /*a010*/  @UP2 USHF.R.U32.HI UR30, URZ, UR41, UR17 ;  /* 0x000000293f1e2299 */ /* 0x000fe40008011611 */
[----:B------:R-:W-:Y:S02]  /*a020*/  @UP2 USHF.R.U32.HI UR33, URZ, UR29, UR19 ;  /* 0x0000001d3f212299 */ /* 0x000fe40008011613 */
[----:B------:R-:W-:Y:S01]  /*a030*/  UIMAD.WIDE.U32 UR16, UR59, UR32, URZ ;  /* 0x000000203b1072a5 */ /* 0x000fe2000f8e003f */
[----:B------:R-:W-:Y:S01]  /*a040*/  R2UR UR32, R40 ;  /* 0x00000000282072ca */ /* 0x000fe200000e0000 */
[----:B------:R-:W-:Y:S01]  /*a050*/  UIMAD.WIDE.U32 UR18, UR53, UR28, URZ ;  /* 0x0000001c351272a5 */ /* 0x000fe2000f8e003f */
[----:B------:R-:W-:Y:S01]  /*a060*/  IMAD.U32 R6, RZ, RZ, UR30 ;  /* 0x0000001eff067e24 */ /* 0x000fe2000f8e00ff */
[----:B------:R-:W-:Y:S01]  /*a070*/  @UP2 ULDC UR22, c[0x0][0x3a0] ;  /* 0x0000e80000162ab9 */ /* 0x000fe20000000800 */
[----:B------:R-:W-:-:S02]  /*a080*/  @UP2 USHF.R.U32.HI UR54, URZ, UR27, UR17 ;  /* 0x0000001b3f362299 */ /* 0x000fc40008011611 */
[----:B------:R-:W-:Y:S01]  /*a090*/  @UP2 USHF.R.U32.HI UR46, URZ, UR22, UR19 ;  /* 0x000000163f2e2299 */ /* 0x000fe20008011613 */
[----:B------:R-:W-:Y:S01]  /*a0a0*/  R2UR UR29, R6 ;  /* 0x00000000061d72ca */ /* 0x000fe200000e0000 */
[----:B------:R-:W-:Y:S01]  /*a0b0*/  UIMAD.WIDE.U32 UR16, UR45, UR26, URZ ;  /* 0x0000001a2d1072a5 */ /* 0x000fe2000f8e003f */
[----:B------:R-:W0:Y:S01]  /*a0c0*/  LDC.64 R6, c[0x0][0x3e0] ;  /* 0x0000f800ff067b82 */ /* 0x000e220000000a00 */
[----:B------:R-:W-:Y:S01]  /*a0d0*/  UIMAD.WIDE.U32 UR18, UR55, UR25, URZ ;  /* 0x00000019371272a5 */ /* 0x000fe2000f8e003f */
[----:B------:R-:W-:Y:S01]  /*a0e0*/  R2UR UR55, R18 ;  /* 0x00000000123772ca */ /* 0x000fe200000e0000 */
[----:B------:R-:W-:Y:S01]  /*a0f0*/  @UP2 ULDC UR21, c[0x0][0x3a0] ;  /* 0x0000e80000152ab9 */ /* 0x000fe20000000800 */
[----:B------:R-:W-:Y:S01]  /*a100*/  @UP2 ULDC UR20, c[0x0][0x3a0] ;  /* 0x0000e80000142ab9 */ /* 0x000fe20000000800 */
[----:B------:R-:W-:Y:S01]  /*a110*/  UMOV UR22, UR45 ;  /* 0x0000002d00167c82 */ /* 0x000fe20008000000 */
[----:B------:R-:W-:Y:S01]  /*a120*/  @UP2 USHF.R.U32.HI UR22, URZ, UR21, UR17 ;  /* 0x000000153f162299 */ /* 0x000fe20008011611 */
[----:B------:R-:W-:Y:S01]  /*a130*/  MOV R44, UR54 ;  /* 0x00000036002c7c02 */ /* 0x000fe20008000f00 */
[----:B------:R-:W-:-:S02]  /*a140*/  @UP2 USHF.R.U32.HI UR38, URZ, UR20, UR19 ;  /* 0x000000143f262299 */ /* 0x000fc40008011613 */
[----:B------:R-:W-:Y:S02]  /*a150*/  UIADD3 UR26, -UR61, URZ, URZ ;  /* 0x0000003f3d1a7290 */ /* 0x000fe4000fffe13f */
[----:B------:R-:W-:Y:S02]  /*a160*/  UIADD3 UR25, -UR60, URZ, URZ ;  /* 0x0000003f3c197290 */ /* 0x000fe4000fffe13f */
[----:B------:R-:W-:Y:S01]  /*a170*/  UIADD3 UR21, -UR59, URZ, URZ ;  /* 0x0000003f3b157290 */ /* 0x000fe2000fffe13f */
[----:B------:R-:W-:Y:S01]  /*a180*/  MOV R18, UR55 ;  /* 0x0000003700127c02 */ /* 0x000fe20008000f00 */
[----:B------:R-:W-:Y:S02]  /*a190*/  UIADD3 UR44, -UR53, URZ, URZ ;  /* 0x0000003f352c7290 */ /* 0x000fe4000fffe13f */
[----:B------:R-:W-:Y:S01]  /*a1a0*/  UIADD3 UR20, -UR45, URZ, URZ ;  /* 0x0000003f2d147290 */ /* 0x000fe2000fffe13f */
[----:B------:R-:W-:Y:S01]  /*a1b0*/  R2UR UR55, R18 ;  /* 0x00000000123772ca */ /* 0x000fe200000e0000 */
[----:B------:R-:W-:-:S02]  /*a1c0*/  UIADD3 UR28, -UR47, URZ, URZ ;  /* 0x0000003f2f1c7290 */ /* 0x000fc4000fffe13f */
[----:B------:R-:W-:Y:S02]  /*a1d0*/  UIMAD UR26, UR31, UR26, UR40 ;  /* 0x0000001a1f1a72a4 */ /* 0x000fe4000f8e0228 */
[----:B------:R-:W-:Y:S02]  /*a1e0*/  UIMAD UR25, UR31, UR25, UR14 ;  /* 0x000000191f1972a4 */ /* 0x000fe4000f8e020e */
[----:B------:R-:W-:Y:S02]  /*a1f0*/  UIMAD UR21, UR31, UR21, UR42 ;  /* 0x000000151f1572a4 */ /* 0x000fe4000f8e022a */
[----:B------:R-:W-:Y:S02]  /*a200*/  UIMAD UR44, UR31, UR44, UR50 ;  /* 0x0000002c1f2c72a4 */ /* 0x000fe4000f8e0232 */
[----:B------:R-:W-:Y:S02]  /*a210*/  UIMAD UR20, UR31, UR20, UR43 ;  /* 0x000000141f1472a4 */ /* 0x000fe4000f8e022b */
[----:B------:R-:W-:-:S02]  /*a220*/  UIMAD UR28, UR31, UR28, UR11 ;  /* 0x0000001c1f1c72a4 */ /* 0x000fc4000f8e020b */
[----:B------:R-:W-:Y:S01]  /*a230*/  UIMAD UR18, UR26, UR5, UR6 ;  /* 0x000000051a1272a4 */ /* 0x000fe2000f8e0206 */
[----:B------:R-:W-:Y:S01]  /*a240*/  R2UR UR26, R43 ;  /* 0x000000002b1a72ca */ /* 0x000fe200000e0000 */
[----:B------:R-:W-:Y:S01]  /*a250*/  UIMAD UR34, UR25, UR5, UR6 ;  /* 0x00000005192272a4 */ /* 0x000fe2000f8e0206 */
[----:B------:R-:W-:Y:S01]  /*a260*/  R2UR UR25, R29 ;  /* 0x000000001d1972ca */ /* 0x000fe200000e0000 */
[----:B------:R-:W-:Y:S02]  /*a270*/  UIMAD UR52, UR21, UR5, UR6 ;  /* 0x00000005153472a4 */ /* 0x000fe4000f8e0206 */
[----:B------:R-:W-:Y:S02]  /*a280*/  UIMAD UR44, UR44, UR5, UR6 ;  /* 0x000000052c2c72a4 */ /* 0x000fe4000f8e0206 */
[----:B------:R-:W-:Y:S02]  /*a290*/  UIMAD UR20, UR20, UR5, UR6 ;  /* 0x00000005141472a4 */ /* 0x000fe4000f8e0206 */
[----:B------:R-:W-:Y:S01]  /*a2a0*/  UIMAD UR28, UR28, UR5, UR6 ;  /* 0x000000051c1c72a4 */ /* 0x000fe2000f8e0206 */
[----:B------:R-:W-:Y:S01]  /*a2b0*/  MOV R45, UR52 ;  /* 0x00000034002d7c02 */ /* 0x000fe20008000f00 */
[----:B------:R-:W-:-:S02]  /*a2c0*/  UIADD3 UR5, -UR14, URZ, URZ ;  /* 0x0000003f0e057290 */ /* 0x000fc4000fffe13f */
[----:B------:R-:W-:Y:S02]  /*a2d0*/  UIMAD.WIDE.U32 UR16, UR47, UR24, URZ ;  /* 0x000000182f1072a5 */ /* 0x000fe4000f8e003f */
[----:B------:R-:W-:Y:S01]  /*a2e0*/  UIMAD UR5, UR15, UR5, UR35 ;  /* 0x000000050f0572a4 */ /* 0x000fe2000f8e0223 */
[----:B------:R-:W-:Y:S01]  /*a2f0*/  R2UR UR35, R41 ;  /* 0x00000000292372ca */ /* 0x000fe200000e0000 */
[----:B------:R-:W-:Y:S01]  /*a300*/  @UP2 ULDC UR13, c[0x0][0x3a0] ;  /* 0x0000e800000d2ab9 */ /* 0x000fe20000000800 */
[----:B------:R-:W-:Y:S01]  /*a310*/  UMOV UR30, UR47 ;  /* 0x0000002f001e7c82 */ /* 0x000fe20008000000 */
[----:B------:R-:W-:Y:S02]  /*a320*/  @UP2 USHF.R.U32.HI UR30, URZ, UR13, UR17 ;  /* 0x0000000d3f1e2299 */ /* 0x000fe40008011611 */
[----:B------:R-:W-:Y:S02]  /*a330*/  UIADD3 UR13, -UR50, URZ, URZ ;  /* 0x0000003f320d7290 */ /* 0x000fe4000fffe13f */
[----:B------:R-:W-:-:S02]  /*a340*/  UIADD3 UR19, -UR43, URZ, URZ ;  /* 0x0000003f2b137290 */ /* 0x000fc4000fffe13f */
[----:B------:R-:W-:Y:S02]  /*a350*/  UIADD3 UR6, -UR40, URZ, URZ ;  /* 0x0000003f28067290 */ /* 0x000fe4000fffe13f */
[----:B------:R-:W-:Y:S02]  /*a360*/  UIADD3 UR27, -UR11, URZ, URZ ;  /* 0x0000003f0b1b7290 */ /* 0x000fe4000fffe13f */
[----:B------:R-:W-:Y:S01]  /*a370*/  UIMAD UR43, UR15, UR13, UR35 ;  /* 0x0000000d0f2b72a4 */ /* 0x000fe2000f8e0223 */
[----:B------:R-:W-:Y:S01]  /*a380*/  R2UR UR35, R42 ;  /* 0x000000002a2372ca */ /* 0x000fe200000e0000 */
[----:B------:R-:W-:Y:S01]  /*a390*/  UIMAD UR6, UR15, UR6, UR51 ;  /* 0x000000060f0672a4 */ /* 0x000fe2000f8e0233 */
[----:B------:R-:W-:Y:S01]  /*a3a0*/  R2UR UR13, R20 ;  /* 0x00000000140d72ca */ /* 0x000fe200000e0000 */
[----:B------:R-:W-:Y:S02]  /*a3b0*/  UIADD3 UR51, -UR42, URZ, URZ ;  /* 0x0000003f2a337290 */ /* 0x000fe4000fffe13f */
[----:B------:R-:W-:-:S02]  /*a3c0*/  UIMAD UR27, UR15, UR27, UR25 ;  /* 0x0000001b0f1b72a4 */ /* 0x000fc4000f8e0219 */
[----:B------:R-:W-:Y:S02]  /*a3d0*/  UIMAD UR51, UR15, UR51, UR32 ;  /* 0x000000330f3372a4 */ /* 0x000fe4000f8e0220 */
[----:B------:R-:W-:Y:S02]  /*a3e0*/  UIADD3 UR31, UR10, 0x20, URZ ;  /* 0x000000200a1f7890 */ /* 0x000fe4000fffe03f */
[----:B------:R-:W-:Y:S02]  /*a3f0*/  UIADD3 UR40, UR8, 0x6400, URZ ;  /* 0x0000640008287890 */ /* 0x000fe4000fffe03f */
[----:B------:R-:W-:Y:S02]  /*a400*/  UIMAD UR19, UR15, UR19, UR35 ;  /* 0x000000130f1372a4 */ /* 0x000fe4000f8e0223 */
[----:B------:R-:W-:Y:S01]  /*a410*/  UIADD3 UR35, -UR12, URZ, URZ ;  /* 0x0000003f0c237290 */ /* 0x000fe2000fffe13f */
[----:B------:R-:W-:Y:S01]  /*a420*/  ISETP.NE.AND P2, PT, R16, UR13, PT ;  /* 0x0000000d10007c0c */ /* 0x000fe2000bf45270 */
[----:B------:R-:W-:-:S02]  /*a430*/  UIADD3 UR16, UR8, 0x6c00, URZ ;  /* 0x00006c0008107890 */ /* 0x000fc4000fffe03f */
[----:B------:R-:W-:Y:S02]  /*a440*/  UIMAD UR35, UR15, UR35, UR26 ;  /* 0x000000230f2372a4 */ /* 0x000fe4000f8e021a */
[----:B------:R-:W-:Y:S01]  /*a450*/  UIADD3 UR32, UR8, 0x7400, URZ ;  /* 0x0000740008207890 */ /* 0x000fe2000fffe03f */
[----:B------:R-:W-:Y:S01]  /*a460*/  ULDC UR26, c[0x0][0x3ec] ;  /* 0x0000fb00001a7ab9 */ /* 0x000fe20000000800 */
[----:B------:R-:W-:Y:S02]  /*a470*/  UIADD3 UR24, UR8, 0x7c00, URZ ;  /* 0x00007c0008187890 */ /* 0x000fe4000fffe03f */
[----:B------:R-:W-:Y:S02]  /*a480*/  UIMAD UR12, UR6, UR4, UR26 ;  /* 0x00000004060c72a4 */ /* 0x000fe4000f8e021a */
[----:B------:R-:W-:Y:S02]  /*a490*/  UIMAD UR11, UR5, UR4, UR26 ;  /* 0x00000004050b72a4 */ /* 0x000fe4000f8e021a */
[----:B------:R-:W-:Y:S01]  /*a4a0*/  @P2 IMAD.MOV R17, RZ, RZ, R15 ;  /* 0x000000ffff112224 */ /* 0x000fe200078e020f */
[----:B------:R-:W-:-:S02]  /*a4b0*/  UIMAD UR51, UR51, UR4, UR26 ;  /* 0x00000004333372a4 */ /* 0x000fc4000f8e021a */
[----:B------:R-:W-:Y:S02]  /*a4c0*/  UIMAD UR43, UR43, UR4, UR26 ;  /* 0x000000042b2b72a4 */ /* 0x000fe4000f8e021a */
[----:B------:R-:W-:Y:S01]  /*a4d0*/  UIMAD UR19, UR19, UR4, UR26 ;  /* 0x00000004131372a4 */ /* 0x000fe2000f8e021a */
[----:B0-----:R-:W-:Y:S01]  /*a4e0*/  ISETP.NE.AND P3, PT, R17, R6, PT ;  /* 0x000000061100720c */ /* 0x001fe20003f65270 */
[----:B------:R-:W-:Y:S01]  /*a4f0*/  UIMAD UR35, UR35, UR4, UR26 ;  /* 0x00000004232372a4 */ /* 0x000fe2000f8e021a */
[----:B------:R-:W-:Y:S01]  /*a500*/  MOV R46, UR51 ;  /* 0x00000033002e7c02 */ /* 0x000fe20008000f00 */
[----:B------:R-:W-:Y:S01]  /*a510*/  UIMAD UR27, UR27, UR4, UR26 ;  /* 0x000000041b1b72a4 */ /* 0x000fe2000f8e021a */
[----:B------:R-:W-:Y:S01]  /*a520*/  VIADD R6, R13, 0x1 ;  /* 0x000000010d067836 */ /* 0x000fe20000000000 */
[----:B------:R-:W-:Y:S02]  /*a530*/  UIADD3 UR4, -UR29, URZ, URZ ;  /* 0x0000003f1d047290 */ /* 0x000fe4000fffe13f */
[----:B------:R-:W-:-:S02]  /*a540*/  UIADD3 UR8, -UR46, URZ, URZ ;  /* 0x0000003f2e087290 */ /* 0x000fc4000fffe13f */
[----:B------:R-:W-:Y:S01]  /*a550*/  UIMAD UR4, UR23, UR4, UR61 ;  /* 0x00000004170472a4 */ /* 0x000fe2000f8e023d */
[----:B------:R-:W-:Y:S01]  /*a560*/  UMOV UR50, UR31 ;  /* 0x0000001f00327c82 */ /* 0x000fe20008000000 */
[----:B------:R-:W-:Y:S01]  /*a570*/  UIADD3 UR6, -UR54, URZ, URZ ;  /* 0x0000003f36067290 */ /* 0x000fe2000fffe13f */
[----:B------:R-:W-:Y:S01]  /*a580*/  MOV R47, UR50 ;  /* 0x00000032002f7c02 */ /* 0x000fe20008000f00 */
[----:B------:R-:W-:Y:S01]  /*a590*/  UIMAD UR4, UR4, UR58, UR7 ;  /* 0x0000003a040472a4 */ /* 0x000fe2000f8e0207 */
[----:B------:R-:W-:Y:S01]  /*a5a0*/  @P3 IMAD.MOV R6, RZ, RZ, R13 ;  /* 0x000000ffff063224 */ /* 0x000fe200078e020d */
[----:B------:R-:W-:Y:S01]  /*a5b0*/  UIMAD UR8, UR23, UR8, UR53 ;  /* 0x00000008170872a4 */ /* 0x000fe2000f8e0235 */
[----:B------:R-:W-:Y:S01]  /*a5c0*/  UMOV UR51, UR12 ;  /* 0x0000000c00337c82 */ /* 0x000fe20008000000 */
[----:B------:R-:W-:Y:S01]  /*a5d0*/  UMOV UR52, UR18 ;  /* 0x0000001200347c82 */ /* 0x000fe20008000000 */
[----:B------:R-:W-:Y:S02]  /*a5e0*/  UMOV UR54, UR29 ;  /* 0x0000001d00367c82 */ /* 0x000fe40008000000 */
[----:B------:R-:W-:Y:S01]  /*a5f0*/  UMOV UR53, UR4 ;  /* 0x0000000400357c82 */ /* 0x000fe20008000000 */
[----:B------:R-:W-:Y:S01]  /*a600*/  UIADD3 UR5, -UR33, URZ, URZ ;  /* 0x0000003f21057290 */ /* 0x000fe2000fffe13f */
[----:B------:R0:W-:Y:S01]  /*a610*/  UTMALDG.5D.IM2COL [UR48], [UR56], UR39 ;  /* 0x00000030380073b4 */ /* 0x0001e20008060027 */
[----:B------:R-:W-:Y:S01]  /*a620*/  UIMAD UR6, UR23, UR6, UR59 ;  /* 0x00000006170672a4 */ /* 0x000fe2000f8e023b */
[----:B------:R-:W-:Y:S01]  /*a630*/  ISETP.NE.AND P4, PT, R6, R7, PT ;  /* 0x000000070600720c */ /* 0x000fe20003f85270 */
[----:B------:R-:W-:Y:S01]  /*a640*/  UIMAD UR5, UR23, UR5, UR60 ;  /* 0x00000005170572a4 */ /* 0x000fe2000f8e023c */
[----:B------:R-:W-:Y:S01]  /*a650*/  VIADD R7, R8, 0x1 ;  /* 0x0000000108077836 */ /* 0x000fe20000000000 */
[----:B------:R-:W-:-:S02]  /*a660*/  UIADD3 UR21, -UR22, URZ, URZ ;  /* 0x0000003f16157290 */ /* 0x000fc4000fffe13f */
[----:B------:R-:W-:Y:S02]  /*a670*/  UIMAD UR5, UR5, UR58, UR7 ;  /* 0x0000003a050572a4 */ /* 0x000fe4000f8e0207 */
[----:B------:R-:W-:Y:S02]  /*a680*/  UIADD3 UR4, -UR38, URZ, URZ ;  /* 0x0000003f26047290 */ /* 0x000fe4000fffe13f */
[----:B------:R-:W-:Y:S02]  /*a690*/  UIADD3 UR29, -UR30, URZ, URZ ;  /* 0x0000003f1e1d7290 */ /* 0x000fe4000fffe13f */
[----:B------:R-:W-:Y:S02]  /*a6a0*/  UIMAD UR21, UR23, UR21, UR45 ;  /* 0x00000015171572a4 */ /* 0x000fe4000f8e022d */
[----:B------:R-:W-:Y:S01]  /*a6b0*/  UIMAD UR4, UR23, UR4, UR55 ;  /* 0x00000004170472a4 */ /* 0x000fe2000f8e0237 */
[----:B------:R-:W-:Y:S01]  /*a6c0*/  @P4 IMAD.MOV R7, RZ, RZ, R8 ;  /* 0x000000ffff074224 */ /* 0x000fe200078e0208 */
[----:B------:R-:W-:-:S02]  /*a6d0*/  UIMAD UR29, UR23, UR29, UR47 ;  /* 0x0000001d171d72a4 */ /* 0x000fc4000f8e022f */
[----:B------:R-:W-:Y:S01]  /*a6e0*/  UIMAD UR45, UR8, UR58, UR7 ;  /* 0x0000003a082d72a4 */ /* 0x000fe2000f8e0207 */
[----:B------:R-:W-:Y:S01]  /*a6f0*/  R2UR UR8, R23 ;  /* 0x00000000170872ca */ /* 0x000fe200000e0000 */
[----:B------:R-:W-:Y:S02]  /*a700*/  UIMAD UR21, UR21, UR58, UR7 ;  /* 0x0000003a151572a4 */ /* 0x000fe4000f8e0207 */
[----:B------:R-:W-:Y:S01]  /*a710*/  UIMAD UR29, UR29, UR58, UR7 ;  /* 0x0000003a1d1d72a4 */ /* 0x000fe2000f8e0207 */
[----:B------:R-:W-:Y:S01]  /*a720*/  UMOV UR41, UR9 ;  /* 0x0000000900297c82 */ /* 0x000fe20008000000 */
[----:B0-----:R-:W-:Y:S01]  /*a730*/  R2UR UR54, R44 ;  /* 0x000000002c3672ca */ /* 0x001fe200000e0000 */
[----:B------:R-:W-:Y:S01]  /*a740*/  UIMAD UR53, UR6, UR58, UR7 ;  /* 0x0000003a063572a4 */ /* 0x000fe2000f8e0207 */
[----:B------:R-:W-:Y:S01]  /*a750*/  R2UR UR52, R45 ;  /* 0x000000002d3472ca */ /* 0x000fe200000e0000 */
[----:B------:R-:W-:Y:S01]  /*a760*/  UMOV UR42, UR31 ;  /* 0x0000001f002a7c82 */ /* 0x000fe20008000000 */
        /* <DEDUP_REMOVED lines=8> */
[----:B------:R-:W-:Y:S01]  /*a7f0*/  MOV R44, UR53 ;  /* 0x00000035002c7c02 */ /* 0x000fe20008000f00 */
        /* <DEDUP_REMOVED lines=13> */
[----:B------:R-:W-:Y:S01]  /*a8d0*/  UIMAD UR37, UR4, UR58, UR7 ;  /* 0x0000003a042572a4 */ /* 0x000fe2000f8e0207 */
[----:B------:R0:W-:Y:S01]  /*a8e0*/  UTMALDG.5D.IM2COL [UR48], [UR56], UR39 ;  /* 0x00000030380073b4 */ /* 0x0001e20008060027 */
[----:B------:R-:W-:Y:S01]  /*a8f0*/  R2UR UR6, R14 ;  /* 0x000000000e0672ca */ /* 0x000fe200000e0000 */
[----:B------:R-:W-:Y:S01]  /*a900*/  UMOV UR33, UR9 ;  /* 0x0000000900217c82 */ /* 0x000fe20008000000 */
[----:B------:R-:W-:Y:S01]  /*a910*/  UMOV UR34, UR31 ;  /* 0x0000001f00227c82 */ /* 0x000fe20008000000 */
[----:B------:R-:W-:Y:S01]  /*a920*/  ULDC.64 UR60, c[0x0][0x198] ;  /* 0x00006600003c7ab9 */ /* 0x000fe20000000a00 */
[----:B------:R-:W-:Y:S01]  /*a930*/  R2UR UR11, R22 ;  /* 0x00000000160b72ca */ /* 0x000fe200000e0000 */
[----:B------:R-:W-:Y:S01]  /*a940*/  UIADD3 UR4, UP0, UR60, 0x270, URZ ;  /* 0x000002703c047890 */ /* 0x000fe2000ff1e03f */
[----:B------:R-:W-:Y:S01]  /*a950*/  MOV R14, UR31 ;  /* 0x0000001f000e7c02 */ /* 0x000fe20008000f00 */
[----:B------:R-:W-:-:S02]  /*a960*/  UMOV UR7, 0x30000 ;  /* 0x0003000000077882 */ /* 0x000fc40000000000 */
[----:B------:R-:W-:Y:S01]  /*a970*/  UIADD3.X UR5, URZ, UR61, URZ, UP0, !UPT ;  /* 0x0000003d3f057290 */ /* 0x000fe200087fe43f */
[----:B------:R-:W-:Y:S02]  /*a980*/  R2UR UR31, R14 ;  /* 0x000000000e1f72ca */ /* 0x000fe400000e0000 */
[----:B------:R-:W-:-:S04]  /*a990*/  SEL R14, RZ, 0x1, P5 ;  /* 0x00000001ff0e7807 */ /* 0x000fc80002800000 */
[----:B------:R-:W-:Y:S02]  /*a9a0*/  LOP3.LUT R9, R9, R14, RZ, 0x3c, !PT ;  /* 0x0000000e09097212 */ /* 0x000fe400078e3cff */
[----:B------:R-:W-:Y:S02]  /*a9b0*/  SEL R14, R16, RZ, P2 ;  /* 0x000000ff100e7207 */ /* 0x000fe40001000000 */
[----:B0-----:R-:W-:Y:S02]  /*a9c0*/  R2UR UR54, R19 ;  /* 0x00000000133672ca */ /* 0x001fe400000e0000 */
[----:B------:R-:W-:Y:S02]  /*a9d0*/  R2UR UR53, R44 ;  /* 0x000000002c3572ca */ /* 0x000fe400000e0000 */
[----:B------:R-:W-:Y:S01]  /*a9e0*/  R2UR UR52, R45 ;  /* 0x000000002d3472ca */ /* 0x000fe200000e0000 */
[----:B------:R-:W-:Y:S01]  /*a9f0*/  IMAD.U32 R45, RZ, RZ, UR8 ;  /* 0x00000008ff2d7e24 */ /* 0x000fe2000f8e00ff */
[----:B------:R-:W-:Y:S01]  /*aa00*/  R2UR UR51, R46 ;  /* 0x000000002e3372ca */ /* 0x000fe200000e0000 */
[----:B------:R-:W-:Y:S01]  /*aa10*/  UIADD3 UR8, UR6, 0x21000, URZ ;  /* 0x0002100006087890 */ /* 0x000fe2000fffe03f */
[----:B------:R-:W-:-:S02]  /*aa20*/  R2UR UR50, R47 ;  /* 0x000000002f3272ca */ /* 0x000fc400000e0000 */
[----:B------:R-:W-:Y:S02]  /*aa30*/  R2UR UR49, R48 ;  /* 0x00000000303172ca */ /* 0x000fe400000e0000 */
[----:B------:R-:W-:-:S13]  /*aa40*/  R2UR UR48, R49 ;  /* 0x00000000313072ca */ /* 0x000fda00000e0000 */
[----:B------:R0:W-:Y:S01]  /*aa50*/  UTMALDG.5D.IM2COL [UR48], [UR56], UR39 ;  /* 0x00000030380073b4 */ /* 0x0001e20008060027 */
[----:B------:R1:W-:Y:S01]  /*aa60*/  UTMALDG.5D.IM2COL [UR40], [UR56], UR39 ;  /* 0x00000028380073b4 */ /* 0x0003e20008060027 */
[----:B------:R2:W-:Y:S01]  /*aa70*/  UTMALDG.5D.IM2COL [UR16], [UR56], UR39 ;  /* 0x00000010380073b4 */ /* 0x0005e20008060027 */
[----:B------:R3:W-:Y:S01]  /*aa80*/  UTMALDG.5D.IM2COL [UR32], [UR56], UR39 ;  /* 0x00000020380073b4 */ /* 0x0007e20008060027 */
[----:B0-----:R-:W-:Y:S01]  /*aa90*/  R2UR UR51, R25 ;  /* 0x00000000193372ca */ /* 0x001fe200000e0000 */
[----:B------:R-:W-:Y:S01]  /*aaa0*/  UMOV UR50, UR10 ;  /* 0x0000000a00327c82 */ /* 0x000fe20008000000 */
[----:B------:R-:W-:Y:S01]  /*aab0*/  UIADD3 UR48, UR6, 0x22800, URZ ;  /* 0x0002280006307890 */ /* 0x000fe2000fffe03f */
[----:B------:R-:W-:Y:S01]  /*aac0*/  MOV R49, UR50 ;  /* 0x0000003200317c02 */ /* 0x000fe20008000f00 */
[----:B------:R-:W-:Y:S01]  /*aad0*/  UMOV UR49, UR9 ;  /* 0x0000000900317c82 */ /* 0x000fe20008000000 */
[----:B------:R-:W-:Y:S01]  /*aae0*/  R2UR UR50, R53 ;  /* 0x00000000353272ca */ /* 0x000fe200000e0000 */
[----:B------:R0:W-:Y:S01]  /*aaf0*/  UTMALDG.5D.IM2COL [UR24], [UR56], UR39 ;  /* 0x00000018380073b4 */ /* 0x0001e20008060027 */
[----:B------:R-:W-:Y:S01]  /*ab00*/  MOV R50, UR49 ;  /* 0x0000003100327c02 */ /* 0x000fe20008000f00 */
[----:B-1----:R-:W-:Y:S01]  /*ab10*/  UIADD3 UR40, UR6, 0x23000, URZ ;  /* 0x0002300006287890 */ /* 0x002fe2000fffe03f */
[----:B------:R-:W-:Y:S01]  /*ab20*/  MOV R51, UR48 ;  /* 0x0000003000337c02 */ /* 0x000fe20008000f00 */
[----:B------:R-:W-:Y:S01]  /*ab30*/  UIADD3 UR48, UR6, 0x22000, URZ ;  /* 0x0002200006307890 */ /* 0x000fe2000fffe03f */
[----:B------:R-:W-:Y:S01]  /*ab40*/  R2UR UR43, R26 ;  /* 0x000000001a2b72ca */ /* 0x000fe200000e0000 */
[----:B------:R-:W-:Y:S01]  /*ab50*/  UMOV UR42, UR10 ;  /* 0x0000000a002a7c82 */ /* 0x000fe20008000000 */
[----:B------:R-:W-:-:S02]  /*ab60*/  MOV R48, UR51 ;  /* 0x0000003300307c02 */ /* 0x000fc40008000f00 */
[----:B--2---:R-:W-:Y:S01]  /*ab70*/  R2UR UR20, R15 ;  /* 0x000000000f1472ca */ /* 0x004fe200000e0000 */
[----:B------:R-:W-:Y:S01]  /*ab80*/  UIADD3 UR16, UR6, 0x20000, URZ ;  /* 0x0002000006107890 */ /* 0x000fe2000fffe03f */
[----:B------:R-:W-:Y:S01]  /*ab90*/  R2UR UR21, R13 ;  /* 0x000000000d1572ca */ /* 0x000fe200000e0000 */
[----:B------:R-:W-:Y:S01]  /*aba0*/  UMOV UR18, UR10 ;  /* 0x0000000a00127c82 */ /* 0x000fe20008000000 */
[----:B------:R-:W-:Y:S01]  /*abb0*/  R2UR UR22, R8 ;  /* 0x00000000081672ca */ /* 0x000fe200000e0000 */
[----:B------:R-:W-:Y:S01]  /*abc0*/  VIADD R13, R10, 0xffffffff ;  /* 0xffffffff0a0d7836 */ /* 0x000fe20000000000 */
[----:B------:R-:W-:Y:S01]  /*abd0*/  R2UR UR19, R3 ;  /* 0x00000000031372ca */ /* 0x000fe200000e0000 */
[----:B------:R-:W-:Y:S01]  /*abe0*/  IMAD.MOV.U32 R8, RZ, RZ, R7 ;  /* 0x000000ffff087224 */ /* 0x000fe200078e0007 */
[----:B---3--:R-:W-:Y:S01]  /*abf0*/  R2UR UR35, R27 ;  /* 0x000000001b2372ca */ /* 0x008fe200000e0000 */
[----:B------:R-:W-:Y:S01]  /*ac00*/  UIADD3 UR32, UR6, 0x23800, URZ ;  /* 0x0002380006207890 */ /* 0x000fe2000fffe03f */
[----:B------:R-:W-:Y:S01]  /*ac10*/  IMAD.MOV.U32 R10, RZ, RZ, R13 ;  /* 0x000000ffff0a7224 */ /* 0x000fe200078e000d */
[----:B------:R-:W-:Y:S01]  /*ac20*/  UMOV UR34, UR10 ;  /* 0x0000000a00227c82 */ /* 0x000fe20008000000 */
[----:B------:R-:W-:Y:S01]  /*ac30*/  SEL R13, R6, RZ, P4 ;  /* 0x000000ff060d7207 */ /* 0x000fe20002000000 */
[----:B------:R-:W-:Y:S01]  /*ac40*/  UMOV UR12, UR20 ;  /* 0x00000014000c7c82 */ /* 0x000fe20008000000 */
[----:B------:R-:W-:Y:S01]  /*ac50*/  UMOV UR52, UR20 ;  /* 0x0000001400347c82 */ /* 0x000fe20008000000 */
[----:B------:R-:W-:Y:S01]  /*ac60*/  UMOV UR13, UR21 ;  /* 0x00000015000d7c82 */ /* 0x000fe20008000000 */
[----:B0-----:R-:W-:Y:S01]  /*ac70*/  R2UR UR27, R21 ;  /* 0x00000000151b72ca */ /* 0x001fe200000e0000 */
[----:B------:R-:W-:Y:S01]  /*ac80*/  UIADD3 UR24, UR6, 0x20800, URZ ;  /* 0x0002080006187890 */ /* 0x000fe2000fffe03f */
[----:B------:R-:W-:Y:S01]  /*ac90*/  MOV R47, UR52 ;  /* 0x00000034002f7c02 */ /* 0x000fe20008000f00 */
[----:B------:R-:W-:Y:S01]  /*aca0*/  UMOV UR56, 0x0 ;  /* 0x0000000000387882 */ /* 0x000fe20000000000 */
[----:B------:R-:W-:Y:S01]  /*acb0*/  UMOV UR57, 0x10000000 ;  /* 0x1000000000397882 */ /* 0x000fe20000000000 */
[----:B------:R-:W-:Y:S01]  /*acc0*/  UMOV UR28, UR20 ;  /* 0x00000014001c7c82 */ /* 0x000fe20008000000 */
[----:B------:R-:W-:Y:S01]  /*acd0*/  UMOV UR29, UR21 ;  /* 0x00000015001d7c82 */ /* 0x000fe20008000000 */
[----:B------:R-:W-:Y:S01]  /*ace0*/  UMOV UR30, UR22 ;  /* 0x00000016001e7c82 */ /* 0x000fe20008000000 */
[----:B------:R-:W-:Y:S01]  /*acf0*/  UMOV UR26, UR10 ;  /* 0x0000000a001a7c82 */ /* 0x000fe20008000000 */
[----:B------:R-:W-:Y:S01]  /*ad00*/  UMOV UR14, UR22 ;  /* 0x00000016000e7c82 */ /* 0x000fe20008000000 */
[----:B------:R0:W-:Y:S01]  /*ad10*/  UTMALDG.5D.MULTICAST [UR16], [UR4], UR7, desc[UR56] ;  /* 0x00003810040073b4 */ /* 0x0001e20008021807 */
[----:B------:R-:W-:Y:S01]  /*ad20*/  UMOV UR53, UR21 ;  /* 0x0000001500357c82 */ /* 0x000fe20008000000 */
[----:B------:R-:W-:Y:S01]  /*ad30*/  UMOV UR54, UR22 ;  /* 0x0000001600367c82 */ /* 0x000fe20008000000 */
[----:B------:R-:W-:Y:S01]  /*ad40*/  MOV R44, UR27 ;  /* 0x0000001b002c7c02 */ /* 0x000fe20008000f00 */
[----:B------:R-:W-:Y:S01]  /*ad50*/  UMOV UR44, UR20 ;  /* 0x00000014002c7c82 */ /* 0x000fe20008000000 */
[----:B------:R-:W-:Y:S01]  /*ad60*/  MOV R46, UR53 ;  /* 0x00000035002e7c02 */ /* 0x000fe20008000f00 */
[----:B------:R-:W-:Y:S01]  /*ad70*/  UMOV UR45, UR21 ;  /* 0x00000015002d7c82 */ /* 0x000fe20008000000 */
[----:B------:R-:W-:Y:S01]  /*ad80*/  MOV R15, UR30 ;  /* 0x0000001e000f7c02 */ /* 0x000fe20008000f00 */
[----:B------:R1:W-:Y:S01]  /*ad90*/  UTMALDG.5D.MULTICAST [UR24], [UR4], UR7, desc[UR56] ;  /* 0x00003818040073b4 */ /* 0x0003e20008021807 */
[----:B------:R-:W-:Y:S01]  /*ada0*/  MOV R18, UR29 ;  /* 0x0000001d00127c02 */ /* 0x000fe20008000f00 */
[----:B------:R-:W-:Y:S01]  /*adb0*/  UMOV UR46, UR22 ;  /* 0x00000016002e7c82 */ /* 0x000fe20008000000 */
[----:B------:R-:W-:Y:S01]  /*adc0*/  MOV R19, UR28 ;  /* 0x0000001c00137c02 */ /* 0x000fe20008000f00 */
[----:B------:R-:W-:Y:S01]  /*add0*/  UMOV UR36, UR20 ;  /* 0x0000001400247c82 */ /* 0x000fe20008000000 */
[----:B------:R-:W-:Y:S01]  /*ade0*/  UMOV UR37, UR21 ;  /* 0x0000001500257c82 */ /* 0x000fe20008000000 */
[----:B------:R-:W-:Y:S01]  /*adf0*/  UMOV UR38, UR22 ;  /* 0x0000001600267c82 */ /* 0x000fe20008000000 */
[----:B------:R2:W-:Y:S01]  /*ae00*/  UTMALDG.5D.MULTICAST [UR8], [UR4], UR7, desc[UR56] ;  /* 0x00003808040073b4 */ /* 0x0005e20008021807 */
[----:B0-----:R-:W-:Y:S01]  /*ae10*/  UIADD3 UR16, UR6, 0x20400, URZ ;  /* 0x0002040006107890 */ /* 0x001fe2000fffe03f */
[----:B------:R-:W-:Y:S01]  /*ae20*/  UMOV UR18, UR31 ;  /* 0x0000001f00127c82 */ /* 0x000fe20008000000 */
[----:B-1----:R-:W-:Y:S01]  /*ae30*/  R2UR UR27, R45 ;  /* 0x000000002d1b72ca */ /* 0x002fe200000e0000 */
[----:B------:R-:W-:Y:S01]  /*ae40*/  UIADD3 UR24, UR6, 0x21800, URZ ;  /* 0x0002180006187890 */ /* 0x000fe2000fffe03f */
[----:B------:R-:W-:-:S02]  /*ae50*/  MOV R45, UR54 ;  /* 0x00000036002d7c02 */ /* 0x000fc40008000f00 */
[----:B--2---:R-:W-:Y:S01]  /*ae60*/  R2UR UR8, R24 ;  /* 0x00000000180872ca */ /* 0x004fe200000e0000 */
[----:B------:R-:W-:-:S08]  /*ae70*/  UMOV UR10, UR31 ;  /* 0x0000001f000a7c82 */ /* 0x000fd00008000000 */
[----:B------:R0:W-:Y:S01]  /*ae80*/  UTMALDG.5D.MULTICAST [UR24], [UR4], UR7, desc[UR56] ;  /* 0x00003818040073b4 */ /* 0x0001e20008021807 */
[----:B------:R-:W-:-:S03]  /*ae90*/  UMOV UR23, UR27 ;  /* 0x0000001b00177c82 */ /* 0x000fc60008000000 */
[----:B------:R-:W-:Y:S01]  /*aea0*/  IMAD.U32 R52, RZ, RZ, UR8 ;  /* 0x00000008ff347e24 */ /* 0x000fe2000f8e00ff */
[----:B------:R-:W-:-:S04]  /*aeb0*/  UIADD3 UR8, UR6, 0x21400, URZ ;  /* 0x0002140006087890 */ /* 0x000fc8000fffe03f */
[----:B------:R-:W-:-:S13]  /*aec0*/  R2UR UR51, R52 ;  /* 0x00000000343372ca */ /* 0x000fda00000e0000 */
[----:B------:R1:W-:Y:S01]  /*aed0*/  UTMALDG.5D.MULTICAST [UR48], [UR4], UR7, desc[UR56] ;  /* 0x00003830040073b4 */ /* 0x0003e20008021807 */
[----:B------:R-:W-:Y:S01]  /*aee0*/  UMOV UR15, UR51 ;  /* 0x00000033000f7c82 */ /* 0x000fe20008000000 */
[----:B0-----:R-:W-:Y:S01]  /*aef0*/  R2UR UR30, R15 ;  /* 0x000000000f1e72ca */ /* 0x001fe200000e0000 */
[----:B------:R-:W-:Y:S01]  /*af00*/  UIADD3 UR24, UR6, 0x20c00, URZ ;  /* 0x00020c0006187890 */ /* 0x000fe2000fffe03f */
[----:B------:R-:W-:Y:S01]  /*af10*/  R2UR UR29, R18 ;  /* 0x00000000121d72ca */ /* 0x000fe200000e0000 */
[----:B------:R-:W-:Y:S01]  /*af20*/  UMOV UR26, UR31 ;  /* 0x0000001f001a7c82 */ /* 0x000fe20008000000 */
[----:B------:R-:W-:Y:S02]  /*af30*/  R2UR UR28, R19 ;  /* 0x00000000131c72ca */ /* 0x000fe400000e0000 */
[----:B------:R-:W-:Y:S02]  /*af40*/  R2UR UR27, R44 ;  /* 0x000000002c1b72ca */ /* 0x000fe400000e0000 */
[----:B------:R-:W-:-:S02]  /*af50*/  SEL R15, R17, RZ, P3 ;  /* 0x000000ff110f7207 */ /* 0x000fc40001800000 */
[----:B-1----:R-:W-:Y:S02]  /*af60*/  R2UR UR54, R45 ;  /* 0x000000002d3672ca */ /* 0x002fe400000e0000 */
[----:B------:R-:W-:Y:S02]  /*af70*/  R2UR UR53, R46 ;  /* 0x000000002e3572ca */ /* 0x000fe400000e0000 */
[----:B------:R-:W-:Y:S02]  /*af80*/  R2UR UR52, R47 ;  /* 0x000000002f3472ca */ /* 0x000fe400000e0000 */
[----:B------:R-:W-:Y:S02]  /*af90*/  R2UR UR51, R48 ;  /* 0x00000000303372ca */ /* 0x000fe400000e0000 */
[----:B------:R-:W-:Y:S02]  /*afa0*/  R2UR UR50, R49 ;  /* 0x00000000313272ca */ /* 0x000fe400000e0000 */
[----:B------:R-:W-:-:S02]  /*afb0*/  R2UR UR49, R50 ;  /* 0x00000000323172ca */ /* 0x000fc400000e0000 */
[----:B------:R-:W-:-:S13]  /*afc0*/  R2UR UR48, R51 ;  /* 0x00000000333072ca */ /* 0x000fda00000e0000 */
[----:B------:R-:W-:Y:S01]  /*afd0*/  UTMALDG.5D.MULTICAST [UR48], [UR4], UR7, desc[UR56] ;  /* 0x00003830040073b4 */ /* 0x000fe20008021807 */
[----:B------:R-:W-:Y:S01]  /*afe0*/  UTMALDG.5D.MULTICAST [UR40], [UR4], UR7, desc[UR56] ;  /* 0x00003828040073b4 */ /* 0x000fe20008021807 */
[----:B------:R-:W-:Y:S01]  /*aff0*/  UTMALDG.5D.MULTICAST [UR32], [UR4], UR7, desc[UR56] ;  /* 0x00003820040073b4 */ /* 0x000fe20008021807 */
[----:B------:R0:W-:Y:S01]  /*b000*/  UTMALDG.5D.MULTICAST [UR16], [UR4], UR7, desc[UR56] ;  /* 0x00003810040073b4 */ /* 0x0001e20008021807 */
[----:B------:R1:W-:Y:S01]  /*b010*/  UTMALDG.5D.MULTICAST [UR24], [UR4], UR7, desc[UR56] ;  /* 0x00003818040073b4 */ /* 0x0003e20008021807 */
[----:B------:R2:W-:Y:S01]  /*b020*/  UTMALDG.5D.MULTICAST [UR8], [UR4], UR7, desc[UR56] ;  /* 0x00003808040073b4 */ /* 0x0005e20008021807 */
[----:B0-----:R-:W-:Y:S01]  /*b030*/  UIADD3 UR16, UR6, 0x21c00, URZ ;  /* 0x00021c0006107890 */ /* 0x001fe2000fffe03f */
[----:B------:R-:W-:Y:S01]  /*b040*/  UMOV UR19, UR23 ;  /* 0x0000001700137c82 */ /* 0x000fe20008000000 */
[----:B-1----:R-:W-:-:S07]  /*b050*/  UIADD3 UR24, UR6, 0x22c00, URZ ;  /* 0x00022c0006187890 */ /* 0x002fce000fffe03f */
[----:B------:R0:W-:Y:S01]  /*b060*/  UTMALDG.5D.MULTICAST [UR16], [UR4], UR7, desc[UR56] ;  /* 0x00003810040073b4 */ /* 0x0001e20008021807 */
[----:B------:R-:W-:Y:S01]  /*b070*/  UMOV UR27, UR51 ;  /* 0x00000033001b7c82 */ /* 0x000fe20008000000 */
[----:B------:R-:W-:Y:S01]  /*b080*/  UMOV UR28, UR20 ;  /* 0x00000014001c7c82 */ /* 0x000fe20008000000 */
[----:B------:R-:W-:Y:S01]  /*b090*/  UMOV UR29, UR21 ;  /* 0x00000015001d7c82 */ /* 0x000fe20008000000 */
[----:B------:R-:W-:Y:S01]  /*b0a0*/  UMOV UR30, UR22 ;  /* 0x00000016001e7c82 */ /* 0x000fe20008000000 */
[----:B--2---:R-:W-:Y:S01]  /*b0b0*/  UIADD3 UR8, UR6, 0x22400, URZ ;  /* 0x0002240006087890 */ /* 0x004fe2000fffe03f */
[----:B------:R-:W-:-:S08]  /*b0c0*/  UMOV UR11, UR15 ;  /* 0x0000000f000b7c82 */ /* 0x000fd00008000000 */
[----:B------:R1:W-:Y:S01]  /*b0d0*/  UTMALDG.5D.MULTICAST [UR8], [UR4], UR7, desc[UR56] ;  /* 0x00003808040073b4 */ /* 0x0003e20008021807 */
[----:B------:R2:W-:Y:S01]  /*b0e0*/  UTMALDG.5D.MULTICAST [UR24], [UR4], UR7, desc[UR56] ;  /* 0x00003818040073b4 */ /* 0x0005e20008021807 */
[----:B0-----:R-:W-:Y:S01]  /*b0f0*/  UIADD3 UR16, UR6, 0x23400, URZ ;  /* 0x0002340006107890 */ /* 0x001fe2000fffe03f */
[----:B------:R-:W-:-:S08]  /*b100*/  UMOV UR19, UR43 ;  /* 0x0000002b00137c82 */ /* 0x000fd00008000000 */
[----:B------:R2:W-:Y:S01]  /*b110*/  UTMALDG.5D.MULTICAST [UR16], [UR4], UR7, desc[UR56] ;  /* 0x00003810040073b4 */ /* 0x0005e20008021807 */
[----:B-1----:R-:W-:Y:S01]  /*b120*/  UIADD3 UR8, UR6, 0x23c00, URZ ;  /* 0x00023c0006087890 */ /* 0x002fe2000fffe03f */
[----:B------:R-:W-:-:S08]  /*b130*/  UMOV UR11, UR35 ;  /* 0x00000023000b7c82 */ /* 0x000fd00008000000 */
[----:B------:R2:W-:Y:S02]  /*b140*/  UTMALDG.5D.MULTICAST [UR8], [UR4], UR7, desc[UR56] ;  /* 0x00003808040073b4 */ /* 0x0005e40008021807 */
[----:B--2---:R-:W-:Y:S05]  /*b150*/  @P6 BRA `(.L_x_152) ;  /* 0xffffffb400c86947 */ /* 0x004fea000383ffff */
.L_x_148:
[----:B------:R-:W-:Y:S05]  /*b160*/  WARPSYNC.ALL ;  /* 0x0000000000007948 */ /* 0x000fea0003800000 */
[----:B------:R-:W-:-:S13]  /*b170*/  ELECT P0, URZ, PT ;  /* 0x00000000003f782f */ /* 0x000fda0003800000 */
[----:B------:R-:W-:Y:S05]  /*b180*/  @!P0 EXIT ;  /* 0x000000000000894d */ /* 0x000fea0003800000 */
[----:B------:R-:W-:-:S04]  /*b190*/  LOP3.LUT R2, R2, 0x2, RZ, 0xfc, !PT ;  /* 0x0000000202027812 */ /* 0x000fc800078efcff */
[----:B------:R-:W-:-:S13]  /*b1a0*/  ISETP.NE.AND P0, PT, R2, 0x3, PT ;  /* 0x000000030200780c */ /* 0x000fda0003f05270 */
[----:B------:R-:W-:Y:S05]  /*b1b0*/  @!P0 BRA `(.L_x_153) ;  /* 0x0000000000048947 */ /* 0x000fea0003800000 */
[----:B------:R-:W-:Y:S01]  /*b1c0*/  BPT.TRAP 0x1 ;  /* 0x000000040000795c */ /* 0x000fe20000300000 */
.L_x_153:
[----:B------:R-:W-:Y:S01]  /*b1d0*/  MOV R3, 0x400 ;  /* 0x0000040000037802 */ /* 0x000fe20000000f00 */
[C---:B------:R-:W-:Y:S01]  /*b1e0*/  IMAD.SHL.U32 R2, R5.reuse, 0x8, RZ ;  /* 0x0000000805027824 */ /* 0x040fe200078e00ff */
[C---:B------:R-:W-:Y:S02]  /*b1f0*/  LOP3.LUT P0, RZ, R5.reuse, 0x4, RZ, 0xc0, !PT ;  /* 0x0000000405ff7812 */ /* 0x040fe4000780c0ff */
[----:B------:R-:W-:Y:S02]  /*b200*/  LEA R0, R0, R3, 0x18 ;  /* 0x0000000300007211 */ /* 0x000fe400078ec0ff */
[----:B------:R-:W-:Y:S02]  /*b210*/  LOP3.LUT R3, R2, 0x18, RZ, 0xc0, !PT ;  /* 0x0000001802037812 */ /* 0x000fe400078ec0ff */
[----:B------:R-:W-:Y:S01]  /*b220*/  SEL R2, RZ, 0x1, P0 ;  /* 0x00000001ff027807 */ /* 0x000fe20000000000 */
[----:B------:R-:W-:Y:S01]  /*b230*/  VIADD R0, R0, 0x30020 ;  /* 0x0003002000007836 */ /* 0x000fe20000000000 */
[----:B------:R-:W-:-:S02]  /*b240*/  LOP3.LUT R5, R5, 0x3, RZ, 0xc0, !PT ;  /* 0x0000000305057812 */ /* 0x000fc400078ec0ff */
[----:B------:R-:W-:Y:S01]  /*b250*/  SHF.L.U32 R2, R2, 0x1f, RZ ;  /* 0x0000001f02027819 */ /* 0x000fe200000006ff */
[----:B------:R-:W-:-:S07]  /*b260*/  IMAD.IADD R3, R0, 0x1, R3 ;  /* 0x0000000100037824 */ /* 0x000fce00078e0203 */
.L_x_154:
[----:B-1----:R1:W2:Y:S02]  /*b270*/  SYNCS.PHASECHK.TRANS64.TRYWAIT P1, [R3+URZ], R2 ;  /* 0x00000002030075a7 */ /* 0x0022a4000802017f */
[----:B--2---:R-:W-:Y:S05]  /*b280*/  @!P1 NANOSLEEP.SYNCS 0x989680 ;  /* 0x009896800000995d */ /* 0x004fea0003900000 */
[----:B------:R-:W2:Y:S02]  /*b290*/  @!P1 SYNCS.PHASECHK.TRANS64 P1, [R3+URZ], R2 ;  /* 0x00000002030095a7 */ /* 0x000ea4000802007f */
[----:B--2---:R-:W-:Y:S05]  /*b2a0*/  @!P1 BRA `(.L_x_154) ;  /* 0xfffffffc00f09947 */ /* 0x004fea000383ffff */
[----:B------:R-:W-:-:S05]  /*b2b0*/  VIADD R5, R5, 0x1 ;  /* 0x0000000105057836 */ /* 0x000fca0000000000 */
[C---:B------:R-:W-:Y:S02]  /*b2c0*/  ISETP.EQ.XOR P0, PT, R5.reuse, 0x4, !P0 ;  /* 0x000000040500780c */ /* 0x040fe40004702a70 */
[C---:B------:R-:W-:Y:S02]  /*b2d0*/  ISETP.NE.AND P1, PT, R5.reuse, 0x4, PT ;  /* 0x000000040500780c */ /* 0x040fe40003f25270 */
[----:B-1----:R-:W-:Y:S02]  /*b2e0*/  SEL R2, RZ, 0x1, !P0 ;  /* 0x00000001ff027807 */ /* 0x002fe40004000000 */
[----:B------:R-:W-:Y:S02]  /*b2f0*/  SEL R5, R5, RZ, P1 ;  /* 0x000000ff05057207 */ /* 0x000fe40000800000 */
[----:B------:R-:W-:-:S03]  /*b300*/  SHF.L.U32 R3, R2, 0x1f, RZ ;  /* 0x0000001f02037819 */ /* 0x000fc600000006ff */
[----:B------:R-:W-:-:S07]  /*b310*/  IMAD R2, R5, 0x8, R0 ;  /* 0x0000000805027824 */ /* 0x000fce00078e0200 */
.L_x_155:
[----:B-1----:R1:W2:Y:S02]  /*b320*/  SYNCS.PHASECHK.TRANS64.TRYWAIT P1, [R2+URZ], R3 ;  /* 0x00000003020075a7 */ /* 0x0022a4000802017f */
[----:B--2---:R-:W-:Y:S05]  /*b330*/  @!P1 NANOSLEEP.SYNCS 0x989680 ;  /* 0x009896800000995d */ /* 0x004fea0003900000 */
[----:B------:R-:W2:Y:S02]  /*b340*/  @!P1 SYNCS.PHASECHK.TRANS64 P1, [R2+URZ], R3 ;  /* 0x00000003020095a7 */ /* 0x000ea4000802007f */
[----:B--2---:R-:W-:Y:S05]  /*b350*/  @!P1 BRA `(.L_x_155) ;  /* 0xfffffffc00f09947 */ /* 0x004fea000383ffff */
[----:B------:R-:W-:-:S05]  /*b360*/  VIADD R5, R5, 0x1 ;  /* 0x0000000105057836 */ /* 0x000fca0000000000 */
[C---:B------:R-:W-:Y:S02]  /*b370*/  ISETP.EQ.XOR P0, PT, R5.reuse, 0x4, P0 ;  /* 0x000000040500780c */ /* 0x040fe40000702a70 */
[C---:B------:R-:W-:Y:S02]  /*b380*/  ISETP.NE.AND P1, PT, R5.reuse, 0x4, PT ;  /* 0x000000040500780c */ /* 0x040fe40003f25270 */
[----:B-1----:R-:W-:Y:S02]  /*b390*/  SEL R2, RZ, 0x1, !P0 ;  /* 0x00000001ff027807 */ /* 0x002fe40004000000 */
[----:B------:R-:W-:Y:S02]  /*b3a0*/  SEL R5, R5, RZ, P1 ;  /* 0x000000ff05057207 */ /* 0x000fe40000800000 */
[----:B------:R-:W-:-:S03]  /*b3b0*/  SHF.L.U32 R3, R2, 0x1f, RZ ;  /* 0x0000001f02037819 */ /* 0x000fc600000006ff */
[----:B------:R-:W-:-:S07]  /*b3c0*/  IMAD R2, R5, 0x8, R0 ;  /* 0x0000000805027824 */ /* 0x000fce00078e0200 */
.L_x_156:
[----:B-1----:R1:W2:Y:S02]  /*b3d0*/  SYNCS.PHASECHK.TRANS64.TRYWAIT P1, [R2+URZ], R3 ;  /* 0x00000003020075a7 */ /* 0x0022a4000802017f */
[----:B--2---:R-:W-:Y:S05]  /*b3e0*/  @!P1 NANOSLEEP.SYNCS 0x989680 ;  /* 0x009896800000995d */ /* 0x004fea0003900000 */
[----:B------:R-:W2:Y:S02]  /*b3f0*/  @!P1 SYNCS.PHASECHK.TRANS64 P1, [R2+URZ], R3 ;  /* 0x00000003020095a7 */ /* 0x000ea4000802007f */
[----:B--2---:R-:W-:Y:S05]  /*b400*/  @!P1 BRA `(.L_x_156) ;  /* 0xfffffffc00f09947 */ /* 0x004fea000383ffff */
[----:B------:R-:W-:-:S05]  /*b410*/  VIADD R5, R5, 0x1 ;  /* 0x0000000105057836 */ /* 0x000fca0000000000 */
[C---:B------:R-:W-:Y:S02]  /*b420*/  ISETP.NE.AND P1, PT, R5.reuse, 0x4, PT ;  /* 0x000000040500780c */ /* 0x040fe40003f25270 */
[C---:B------:R-:W-:Y:S02]  /*b430*/  ISETP.EQ.XOR P0, PT, R5.reuse, 0x4, P0 ;  /* 0x000000040500780c */ /* 0x040fe40000702a70 */
[----:B------:R-:W-:Y:S02]  /*b440*/  SEL R5, R5, RZ, P1 ;  /* 0x000000ff05057207 */ /* 0x000fe40000800000 */
[----:B-1----:R-:W-:-:S03]  /*b450*/  SEL R2, RZ, 0x1, !P0 ;  /* 0x00000001ff027807 */ /* 0x002fc60004000000 */
[----:B------:R-:W-:Y:S01]  /*b460*/  IMAD R5, R5, 0x8, R0 ;  /* 0x0000000805057824 */ /* 0x000fe200078e0200 */
[----:B------:R-:W-:-:S07]  /*b470*/  SHF.L.U32 R2, R2, 0x1f, RZ ;  /* 0x0000001f02027819 */ /* 0x000fce00000006ff */
.L_x_157:
[----:B-1----:R1:W2:Y:S02]  /*b480*/  SYNCS.PHASECHK.TRANS64.TRYWAIT P0, [R5+URZ], R2 ;  /* 0x00000002050075a7 */ /* 0x0022a4000800017f */
[----:B--2---:R-:W-:Y:S05]  /*b490*/  @!P0 NANOSLEEP.SYNCS 0x989680 ;  /* 0x009896800000895d */ /* 0x004fea0003900000 */
[----:B------:R-:W2:Y:S02]  /*b4a0*/  @!P0 SYNCS.PHASECHK.TRANS64 P0, [R5+URZ], R2 ;  /* 0x00000002050085a7 */ /* 0x000ea4000800007f */
[----:B--2---:R-:W-:Y:S05]  /*b4b0*/  @P0 EXIT ;  /* 0x000000000000094d */ /* 0x004fea0003800000 */
[----:B------:R-:W-:Y:S05]  /*b4c0*/  BRA `(.L_x_157) ;  /* 0xfffffffc00ec7947 */ /* 0x000fea000383ffff */
.L_x_158:
[----:B------:R-:W-:-:S00]  /*b4d0*/  BRA `(.L_x_158) ;  /* 0xfffffffc00fc7947 */ /* 0x000fc0000383ffff */
[----:B------:R-:W-:-:S00]  /*b4e0*/  NOP ;  /* 0x0000000000007918 */ /* 0x000fc00000000000 */
        /* <DEDUP_REMOVED lines=9> */
.L_x_159:


//--------------------- .nv.shared._ZN7cutlass13device_kernelINS_4conv6kernel13ConvUniversalINS1_16ConvProblemShapeILNS1_8OperatorE0ELi3EEENS1_10collective14CollectiveConvINS1_46MainloopSm90TmaGmmaWarpSpecializedImplicitGemmILS5_0ELi4ELi3EN4cute5tupleIJNSA_1CILi2EEENSC_ILi1EEESE_EEENS1_36KernelImplicitTmaWarpSpecializedSm90ELi1EEENSB_IJNSC_ILi128EEENSC_ILi64EEENSB_IJSJ_EEEEEENS_10tfloat32_tESM_NSA_8TiledMMAINSA_8MMA_AtomIJNSA_4SM904GMMA29MMA_64x64x8_F32TF32TF32_SS_TNILNSQ_7ScaleInE1ELSS_1EEEEEENSA_6LayoutINSB_IJSE_SE_SE_EEENSB_IJNSC_ILi0EEESX_SX_EEEEENSB_IJNSA_10UnderscoreES10_S10_EEEEENS7_6detail26Sm90ImplicitGemmTileTraitsINSA_20SM90_TMA_LOAD_IM2COLENSA_14ComposedLayoutINSA_7SwizzleILi3ELi4ELi3EEENSA_18smem_ptr_flag_bitsILi32EEENSV_INSB_IJNSB_IJNSC_ILi8EEENSC_ILi16EEEEEENSB_IJNSC_ILi32EEESD_EEENSB_IJSE_NSC_ILi4EEEEEEEEENSB_IJNSB_IJS1E_NSC_ILi512EEEEEENSB_IJSE_NSC_ILi256EEEEEENSB_IJSX_NSC_ILi8192EEEEEEEEEEEEEvEENS14_INSA_23SM90_TMA_LOAD_MULTICASTENS16_IS18_S1A_NSV_INSB_IJNSB_IJS1B_S1B_EEES1F_S1H_EEENSB_IJS1K_S1M_NSB_IJSX_NSC_ILi4096EEEEEEEEEEEEEvEEEENS_8epilogue10collective6detail29Sm90TmaWarpSpecializedAdapterINS24_15DefaultEpilogueISM_NSB_IJNSB_IJllllEEESE_SX_EEES29_NS23_6thread17LinearCombinationISM_Li1EffLNS2A_9ScaleType4KindE0ELNS_15FloatRoundStyleE2ESM_EENS_4gemm15EpilogueDefaultEEEEEvvEEEEvNT_6ParamsE --------------------------
	.section	.nv.shared._ZN7cutlass13device_kernelINS_4conv6kernel13ConvUniversalINS1_16ConvProblemShapeILNS1_8OperatorE0ELi3EEENS1_10collective14CollectiveConvINS1_46MainloopSm90TmaGmmaWarpSpecializedImplicitGemmILS5_0ELi4ELi3EN4cute5tupleIJNSA_1CILi2EEENSC_ILi1EEESE_EEENS1_36KernelImplicitTmaWarpSpecializedSm90ELi1EEENSB_IJNSC_ILi128EEENSC_ILi64EEENSB_IJSJ_EEEEEENS_10tfloat32_tESM_NSA_8TiledMMAINSA_8MMA_AtomIJNSA_4SM904GMMA29MMA_64x64x8_F32TF32TF32_SS_TNILNSQ_7ScaleInE1ELSS_1EEEEEENSA_6LayoutINSB_IJSE_SE_SE_EEENSB_IJNSC_ILi0EEESX_SX_EEEEENSB_IJNSA_10UnderscoreES10_S10_EEEEENS7_6detail26Sm90ImplicitGemmTileTraitsINSA_20SM90_TMA_LOAD_IM2COLENSA_14ComposedLayoutINSA_7SwizzleILi3ELi4ELi3EEENSA_18smem_ptr_flag_bitsILi32EEENSV_INSB_IJNSB_IJNSC_ILi8EEENSC_ILi16EEEEEENSB_IJNSC_ILi32EEESD_EEENSB_IJSE_NSC_ILi4EEEEEEEEENSB_IJNSB_IJS1E_NSC_ILi512EEEEEENSB_IJSE_NSC_ILi256EEEEEENSB_IJSX_NSC_ILi8192EEEEEEEEEEEEEvEENS14_INSA_23SM90_TMA_LOAD_MULTICASTENS16_IS18_S1A_NSV_INSB_IJNSB_IJS1B_S1B_EEES1F_S1H_EEENSB_IJS1K_S1M_NSB_IJSX_NSC_ILi4096EEEEEEEEEEEEEvEEEENS_8epilogue10collective6detail29Sm90TmaWarpSpecializedAdapterINS24_15DefaultEpilogueISM_NSB_IJNSB_IJllllEEESE_SX_EEES29_NS23_6thread17LinearCombinationISM_Li1EffLNS2A_9ScaleType4KindE0ELNS_15FloatRoundStyleE2ESM_EENS_4gemm15EpilogueDefaultEEEEEvvEEEEvNT_6ParamsE,"aw",@nobits
	.sectionflags	@""
	.align	16
	.zero		1024


//--------------------- .nv.shared.reserved.0     --------------------------
	.section	.nv.shared.reserved.0,"aw",@nobits
	.weak		__nv_reservedSMEM_offset_0_alias
	.size		__nv_reservedSMEM_offset_0_alias, 0, 0
	.other		__nv_reservedSMEM_offset_0_alias,@"STO_CUDA_RESERVED_SHARED STV_DEFAULT"
__nv_reservedSMEM_offset_0_alias:
	.zero		0


//--------------------- .nv.global                --------------------------
	.section	.nv.global,"aw",@nobits
.nv.global:
	.type		_ZN39_INTERNAL_21f8c1e8_4_k_cu_5969b9c0_29654cute1_E,@object
	.size		_ZN39_INTERNAL_21f8c1e8_4_k_cu_5969b9c0_29654cute1_E,(_ZN39_INTERNAL_21f8c1e8_4_k_cu_5969b9c0_29654cuda3std3__45__cpo6cbeginE - _ZN39_INTERNAL_21f8c1e8_4_k_cu_5969b9c0_29654cute1_E)
_ZN39_INTERNAL_21f8c1e8_4_k_cu_5969b9c0_29654cute1_E:
	.zero		1
	.type		_ZN39_INTERNAL_21f8c1e8_4_k_cu_5969b9c0_29654cuda3std3__45__cpo6cbeginE,@object
	.size		_ZN39_INTERNAL_21f8c1e8_4_k_cu_5969b9c0_29654cuda3std3__45__cpo6cbeginE,(_ZN39_INTERNAL_21f8c1e8_4_k_cu_5969b9c0_29654cuda3std3__48in_placeE - _ZN39_INTERNAL_21f8c1e8_4_k_cu_5969b9c0_29654cuda3std3__45__cpo6cbeginE)
_ZN39_INTERNAL_21f8c1e8_4_k_cu_5969b9c0_29654cuda3std3__45__cpo6cbeginE:
	.zero		1
	.type		_ZN39_INTERNAL_21f8c1e8_4_k_cu_5969b9c0_29654cuda3std3__48in_placeE,@object
	.size		_ZN39_INTERNAL_21f8c1e8_4_k_cu_5969b9c0_29654cuda3std3__48in_placeE,(_ZN39_INTERNAL_21f8c1e8_4_k_cu_5969b9c0_29654cuda3std6ranges3__45__cpo9iter_moveE - _ZN39_INTERNAL_21f8c1e8_4_k_cu_5969b9c0_29654cuda3std3__48in_placeE)
_ZN39_INTERNAL_21f8c1e8_4_k_cu_5969b9c0_29654cuda3std3__48in_placeE:
	.zero		1
	.type		_ZN39_INTERNAL_21f8c1e8_4_k_cu_5969b9c0_29654cuda3std6ranges3__45__cpo9iter_moveE,@object
	.size		_ZN39_INTERNAL_21f8c1e8_4_k_cu_5969b9c0_29654cuda3std6ranges3__45__cpo9iter_moveE,(_ZN39_INTERNAL_21f8c1e8_4_k_cu_5969b9c0_29654cuda3std3__45__cpo5beginE - _ZN39_INTERNAL_21f8c1e8_4_k_cu_5969b9c0_29654cuda3std6ranges3__45__cpo9iter_moveE)
_ZN39_INTERNAL_21f8c1e8_4_k_cu_5969b9c0_29654cuda3std6ranges3__45__cpo9iter_moveE:
	.zero		1
	.type		_ZN39_INTERNAL_21f8c1e8_4_k_cu_5969b9c0_29654cuda3std3__45__cpo5beginE,@object
	.size		_ZN39_INTERNAL_21f8c1e8_4_k_cu_5969b9c0_29654cuda3std3__45__cpo5beginE,(_ZN39_INTERNAL_21f8c1e8_4_k_cu_5969b9c0_29654cuda3std3__441_GLOBAL__N__21f8c1e8_4_k_cu_5969b9c0_29656ignoreE - _ZN39_INTERNAL_21f8c1e8_4_k_cu_5969b9c0_29654cuda3std3__45__cpo5beginE)
_ZN39_INTERNAL_21f8c1e8_4_k_cu_5969b9c0_29654cuda3std3__45__cpo5beginE:
	.zero		1
	.type		_ZN39_INTERNAL_21f8c1e8_4_k_cu_5969b9c0_29654cuda3std3__441_GLOBAL__N__21f8c1e8_4_k_cu_5969b9c0_29656ignoreE,@object
	.size		_ZN39_INTERNAL_21f8c1e8_4_k_cu_5969b9c0_29654cuda3std3__441_GLOBAL__N__21f8c1e8_4_k_cu_5969b9c0_29656ignoreE,(_ZN39_INTERNAL_21f8c1e8_4_k_cu_5969b9c0_29654cute7productE - _ZN39_INTERNAL_21f8c1e8_4_k_cu_5969b9c0_29654cuda3std3__441_GLOBAL__N__21f8c1e8_4_k_cu_5969b9c0_29656ignoreE)
_ZN39_INTERNAL_21f8c1e8_4_k_cu_5969b9c0_29654cuda3std3__441_GLOBAL__N__21f8c1e8_4_k_cu_5969b9c0_29656ignoreE:
	.zero		1
	.type		_ZN39_INTERNAL_21f8c1e8_4_k_cu_5969b9c0_29654cute7productE,@object
	.size		_ZN39_INTERNAL_21f8c1e8_4_k_cu_5969b9c0_29654cute7productE,(_ZN39_INTERNAL_21f8c1e8_4_k_cu_5969b9c0_29654cuda3std3__45__cpo3endE - _ZN39_INTERNAL_21f8c1e8_4_k_cu_5969b9c0_29654cute7productE)
_ZN39_INTERNAL_21f8c1e8_4_k_cu_5969b9c0_29654cute7productE:
	.zero		1
	.type		_ZN39_INTERNAL_21f8c1e8_4_k_cu_5969b9c0_29654cuda3std3__45__cpo3endE,@object
	.size		_ZN39_INTERNAL_21f8c1e8_4_k_cu_5969b9c0_29654cuda3std3__45__cpo3endE,(_ZN39_INTERNAL_21f8c1e8_4_k_cu_5969b9c0_29654cuda3std3__419piecewise_constructE - _ZN39_INTERNAL_21f8c1e8_4_k_cu_5969b9c0_29654cuda3std3__45__cpo3endE)
_ZN39_INTERNAL_21f8c1e8_4_k_cu_5969b9c0_29654cuda3std3__45__cpo3endE:
	.zero		1
	.type		_ZN39_INTERNAL_21f8c1e8_4_k_cu_5969b9c0_29654cuda3std3__419piecewise_constructE,@object
	.size		_ZN39_INTERNAL_21f8c1e8_4_k_cu_5969b9c0_29654cuda3std3__419piecewise_constructE,(_ZN39_INTERNAL_21f8c1e8_4_k_cu_5969b9c0_29654cuda3std3__45__cpo4cendE - _ZN39_INTERNAL_21f8c1e8_4_k_cu_5969b9c0_29654cuda3std3__419piecewise_constructE)
_ZN39_INTERNAL_21f8c1e8_4_k_cu_5969b9c0_29654cuda3std3__419piecewise_constructE:
	.zero		1
	.type		_ZN39_INTERNAL_21f8c1e8_4_k_cu_5969b9c0_29654cuda3std3__45__cpo4cendE,@object
	.size		_ZN39_INTERNAL_21f8c1e8_4_k_cu_5969b9c0_29654cuda3std3__45__cpo4cendE,(_ZN39_INTERNAL_21f8c1e8_4_k_cu_5969b9c0_29654cuda3std6ranges3__45__cpo4swapE - _ZN39_INTERNAL_21f8c1e8_4_k_cu_5969b9c0_29654cuda3std3__45__cpo4cendE)
_ZN39_INTERNAL_21f8c1e8_4_k_cu_5969b9c0_29654cuda3std3__45__cpo4cendE:
	.zero		1
	.type		_ZN39_INTERNAL_21f8c1e8_4_k_cu_5969b9c0_29654cuda3std6ranges3__45__cpo4swapE,@object
	.size		_ZN39_INTERNAL_21f8c1e8_4_k_cu_5969b9c0_29654cuda3std6ranges3__45__cpo4swapE,(.L_7 - _ZN39_INTERNAL_21f8c1e8_4_k_cu_5969b9c0_29654cuda3std6ranges3__45__cpo4swapE)
_ZN39_INTERNAL_21f8c1e8_4_k_cu_5969b9c0_29654cuda3std6ranges3__45__cpo4swapE:
	.zero		1
.L_7:


//--------------------- .nv.constant0._ZN7cutlass13device_kernelINS_4conv6kernel13ConvUniversalINS1_16ConvProblemShapeILNS1_8OperatorE0ELi3EEENS1_10collective14CollectiveConvINS1_46MainloopSm90TmaGmmaWarpSpecializedImplicitGemmILS5_0ELi4ELi3EN4cute5tupleIJNSA_1CILi2EEENSC_ILi1EEESE_EEENS1_36KernelImplicitTmaWarpSpecializedSm90ELi1EEENSB_IJNSC_ILi128EEENSC_ILi64EEENSB_IJSJ_EEEEEENS_10tfloat32_tESM_NSA_8TiledMMAINSA_8MMA_AtomIJNSA_4SM904GMMA29MMA_64x64x8_F32TF32TF32_SS_TNILNSQ_7ScaleInE1ELSS_1EEEEEENSA_6LayoutINSB_IJSE_SE_SE_EEENSB_IJNSC_ILi0EEESX_SX_EEEEENSB_IJNSA_10UnderscoreES10_S10_EEEEENS7_6detail26Sm90ImplicitGemmTileTraitsINSA_20SM90_TMA_LOAD_IM2COLENSA_14ComposedLayoutINSA_7SwizzleILi3ELi4ELi3EEENSA_18smem_ptr_flag_bitsILi32EEENSV_INSB_IJNSB_IJNSC_ILi8EEENSC_ILi16EEEEEENSB_IJNSC_ILi32EEESD_EEENSB_IJSE_NSC_ILi4EEEEEEEEENSB_IJNSB_IJS1E_NSC_ILi512EEEEEENSB_IJSE_NSC_ILi256EEEEEENSB_IJSX_NSC_ILi8192EEEEEEEEEEEEEvEENS14_INSA_23SM90_TMA_LOAD_MULTICASTENS16_IS18_S1A_NSV_INSB_IJNSB_IJS1B_S1B_EEES1F_S1H_EEENSB_IJS1K_S1M_NSB_IJSX_NSC_ILi4096EEEEEEEEEEEEEvEEEENS_8epilogue10collective6detail29Sm90TmaWarpSpecializedAdapterINS24_15DefaultEpilogueISM_NSB_IJNSB_IJllllEEESE_SX_EEES29_NS23_6thread17LinearCombinationISM_Li1EffLNS2A_9ScaleType4KindE0ELNS_15FloatRoundStyleE2ESM_EENS_4gemm15EpilogueDefaultEEEEEvvEEEEvNT_6ParamsE --------------------------
	.section	.nv.constant0._ZN7cutlass13device_kernelINS_4conv6kernel13ConvUniversalINS1_16ConvProblemShapeILNS1_8OperatorE0ELi3EEENS1_10collective14CollectiveConvINS1_46MainloopSm90TmaGmmaWarpSpecializedImplicitGemmILS5_0ELi4ELi3EN4cute5tupleIJNSA_1CILi2EEENSC_ILi1EEESE_EEENS1_36KernelImplicitTmaWarpSpecializedSm90ELi1EEENSB_IJNSC_ILi128EEENSC_ILi64EEENSB_IJSJ_EEEEEENS_10tfloat32_tESM_NSA_8TiledMMAINSA_8MMA_AtomIJNSA_4SM904GMMA29MMA_64x64x8_F32TF32TF32_SS_TNILNSQ_7ScaleInE1ELSS_1EEEEEENSA_6LayoutINSB_IJSE_SE_SE_EEENSB_IJNSC_ILi0EEESX_SX_EEEEENSB_IJNSA_10UnderscoreES10_S10_EEEEENS7_6detail26Sm90ImplicitGemmTileTraitsINSA_20SM90_TMA_LOAD_IM2COLENSA_14ComposedLayoutINSA_7SwizzleILi3ELi4ELi3EEENSA_18smem_ptr_flag_bitsILi32EEENSV_INSB_IJNSB_IJNSC_ILi8EEENSC_ILi16EEEEEENSB_IJNSC_ILi32EEESD_EEENSB_IJSE_NSC_ILi4EEEEEEEEENSB_IJNSB_IJS1E_NSC_ILi512EEEEEENSB_IJSE_NSC_ILi256EEEEEENSB_IJSX_NSC_ILi8192EEEEEEEEEEEEEvEENS14_INSA_23SM90_TMA_LOAD_MULTICASTENS16_IS18_S1A_NSV_INSB_IJNSB_IJS1B_S1B_EEES1F_S1H_EEENSB_IJS1K_S1M_NSB_IJSX_NSC_ILi4096EEEEEEEEEEEEEvEEEENS_8epilogue10collective6detail29Sm90TmaWarpSpecializedAdapterINS24_15DefaultEpilogueISM_NSB_IJNSB_IJllllEEESE_SX_EEES29_NS23_6thread17LinearCombinationISM_Li1EffLNS2A_9ScaleType4KindE0ELNS_15FloatRoundStyleE2ESM_EENS_4gemm15EpilogueDefaultEEEEEvvEEEEvNT_6ParamsE,"a",@progbits
	.sectionflags	@""
	.align	4
.nv.constant0._ZN7cutlass13device_kernelINS_4conv6kernel13ConvUniversalINS1_16ConvProblemShapeILNS1_8OperatorE0ELi3EEENS1_10collective14CollectiveConvINS1_46MainloopSm90TmaGmmaWarpSpecializedImplicitGemmILS5_0ELi4ELi3EN4cute5tupleIJNSA_1CILi2EEENSC_ILi1EEESE_EEENS1_36KernelImplicitTmaWarpSpecializedSm90ELi1EEENSB_IJNSC_ILi128EEENSC_ILi64EEENSB_IJSJ_EEEEEENS_10tfloat32_tESM_NSA_8TiledMMAINSA_8MMA_AtomIJNSA_4SM904GMMA29MMA_64x64x8_F32TF32TF32_SS_TNILNSQ_7ScaleInE1ELSS_1EEEEEENSA_6LayoutINSB_IJSE_SE_SE_EEENSB_IJNSC_ILi0EEESX_SX_EEEEENSB_IJNSA_10UnderscoreES10_S10_EEEEENS7_6detail26Sm90ImplicitGemmTileTraitsINSA_20SM90_TMA_LOAD_IM2COLENSA_14ComposedLayoutINSA_7SwizzleILi3ELi4ELi3EEENSA_18smem_ptr_flag_bitsILi32EEENSV_INSB_IJNSB_IJNSC_ILi8EEENSC_ILi16EEEEEENSB_IJNSC_ILi32EEESD_EEENSB_IJSE_NSC_ILi4EEEEEEEEENSB_IJNSB_IJS1E_NSC_ILi512EEEEEENSB_IJSE_NSC_ILi256EEEEEENSB_IJSX_NSC_ILi8192EEEEEEEEEEEEEvEENS14_INSA_23SM90_TMA_LOAD_MULTICASTENS16_IS18_S1A_NSV_INSB_IJNSB_IJS1B_S1B_EEES1F_S1H_EEENSB_IJS1K_S1M_NSB_IJSX_NSC_ILi4096EEEEEEEEEEEEEvEEEENS_8epilogue10collective6detail29Sm90TmaWarpSpecializedAdapterINS24_15DefaultEpilogueISM_NSB_IJNSB_IJllllEEESE_SX_EEES29_NS23_6thread17LinearCombinationISM_Li1EffLNS2A_9ScaleType4KindE0ELNS_15FloatRoundStyleE2ESM_EENS_4gemm15EpilogueDefaultEEEEEvvEEEEvNT_6ParamsE:
	.zero		1664


//--------------------- SYMBOLS --------------------------

	.type		.nv.reservedSmem.offset0,@object
	.size		.nv.reservedSmem.offset0,0x4
